// auto-generated by cutlass_sweep.gemm — config: {"arch": "sm_90", "cluster_m": 2, "cluster_n": 1, "dtype": "fp16", "dtype_b": "fp16", "layout": "nt", "stages": 0, "tile_k": 16, "tile_m": 192, "tile_n": 80}
#include "cutlass/cutlass.h"
#include "cutlass/gemm/collective/collective_builder.hpp"
#include "cutlass/gemm/device/gemm_universal_adapter.h"
#include "cutlass/gemm/kernel/gemm_universal.hpp"
#include "cutlass/epilogue/collective/collective_builder.hpp"

using ElemA = cutlass::half_t;
using ElemB = cutlass::half_t;
using ElemCD = cutlass::half_t;
using Acc  = float;
using TileShape    = cute::Shape<cute::_192, cute::_80, cute::_16>;
using ClusterShape = cute::Shape<cute::_2, cute::_1, cute::_1>;

using CollectiveEpilogue = typename cutlass::epilogue::collective::CollectiveBuilder<
    cutlass::arch::Sm90, cutlass::arch::OpClassTensorOp,
    TileShape, ClusterShape,
    cutlass::epilogue::collective::EpilogueTileAuto,
    Acc, Acc,
    ElemCD, cutlass::layout::RowMajor, 128 / cutlass::sizeof_bits<ElemCD>::value,
    ElemCD, cutlass::layout::RowMajor, 128 / cutlass::sizeof_bits<ElemCD>::value,
    cutlass::epilogue::collective::EpilogueScheduleAuto
  >::CollectiveOp;

using CollectiveMainloop = typename cutlass::gemm::collective::CollectiveBuilder<
    cutlass::arch::Sm90, cutlass::arch::OpClassTensorOp,
    ElemA, cutlass::layout::RowMajor, 128 / cutlass::sizeof_bits<ElemA>::value,
    ElemB, cutlass::layout::ColumnMajor, 128 / cutlass::sizeof_bits<ElemB>::value,
    Acc,
    TileShape, ClusterShape,
    cutlass::gemm::collective::StageCountAutoCarveout<static_cast<int>(sizeof(typename CollectiveEpilogue::SharedStorage))>,
    cutlass::gemm::collective::KernelScheduleAuto
  >::CollectiveOp;

using GemmKernel = cutlass::gemm::kernel::GemmUniversal<
    cute::Shape<int,int,int,int>,
    CollectiveMainloop,
    CollectiveEpilogue
>;
using Gemm = cutlass::gemm::device::GemmUniversalAdapter<GemmKernel>;

// Force the device kernel symbol into the cubin without needing a host main.
auto* _anchor = &cutlass::device_kernel<GemmKernel>;


// ===== COMPILED SASS (sm_90a) =====

	.target	sm_90a

	.elftype	@"ET_EXEC"


//--------------------- .note.nv.tkinfo           --------------------------
	.section	.note.nv.tkinfo,"",@"SHT_NOTE"
	.sectionflags	@"SHF_NOTE_NV_TKINFO"
	.tkinfo
        /*0018*/ 	.word	0x00000002
        /*0030*/ 	.string	""
        /*0030*/ 	.string	"ptxas"
        /*0030*/ 	.string	"Cuda compilation tools, release 13.0, V13.0.88"
        /*0030*/ 	.string	"Build cuda_13.0.r13.0/compiler.36424714_0"
        /*0030*/ 	.string	"-arch sm_90a -m 64 "



//--------------------- .note.nv.cuinfo           --------------------------
	.section	.note.nv.cuinfo,"",@"SHT_NOTE"
	.sectionflags	@"SHF_NOTE_NV_CUINFO"
        /*0018*/ 	.short	0x0002
        /*001a*/ 	.short	0x005a
        /*001c*/ 	.short	0x0082
	.zero		2


//--------------------- .nv.info                  --------------------------
	.section	.nv.info,"",@"SHT_CUDA_INFO"
	.align	4


	//----- nvinfo : EIATTR_REGCOUNT
	.align		4
        /*0000*/ 	.byte	0x04, 0x2f
        /*0002*/ 	.short	(.L_15 - .L_14)
	.align		4
.L_14:
        /*0004*/ 	.word	index@(_ZN7cutlass13device_kernelINS_4gemm6kernel13GemmUniversalIN4cute5tupleIJiiiiEEENS1_10collective13CollectiveMmaINS1_34MainloopSm90TmaGmmaWarpSpecializedILi26ENS5_IJNS4_1CILi2EEENSA_ILi1EEESC_EEENS1_35KernelTmaWarpSpecializedCooperativeEEENS5_IJNSA_ILi192EEENSA_ILi80EEENSA_ILi16EEEEEENS_6half_tENS5_IJlSC_lEEESK_SL_NS4_8TiledMMAINS4_8MMA_AtomIJNS4_4SM904GMMA25MMA_64x16x16_F32F16F16_SSILNSP_5MajorE0ELSR_0ELNSP_7ScaleInE1ELSS_1EEEEEENS4_6LayoutISD_NS5_IJSC_NSA_ILi0EEESW_EEEEENS5_IJNS4_10UnderscoreESZ_SZ_EEEEENS4_13SM90_TMA_LOADENS4_14ComposedLayoutINS4_7SwizzleILi1ELi4ELi3EEENS4_18smem_ptr_flag_bitsILi16EEENSV_INS5_IJNSA_ILi8EEESI_EEENS5_IJSI_SC_EEEEEEEvNS4_8identityENS4_23SM90_TMA_LOAD_MULTICASTES1C_vS1D_EENS_8epilogue10collective6detail29Sm90TmaWarpSpecializedAdapterINS1H_15DefaultEpilogueISK_SL_SL_NS1G_6thread17LinearCombinationISK_Li1EffLNS1L_9ScaleType4KindE0ELNS_15FloatRoundStyleE2ESK_EENS1_15EpilogueDefaultEEEEEvvEEEEvNT_6ParamsE)
        /*0008*/ 	.word	0x000000a8


	//----- nvinfo : EIATTR_FRAME_SIZE
	.align		4
.L_15:
        /*000c*/ 	.byte	0x04, 0x11
        /*000e*/ 	.short	(.L_17 - .L_16)
	.align		4
.L_16:
        /*0010*/ 	.word	index@(_ZN7cutlass13device_kernelINS_4gemm6kernel13GemmUniversalIN4cute5tupleIJiiiiEEENS1_10collective13CollectiveMmaINS1_34MainloopSm90TmaGmmaWarpSpecializedILi26ENS5_IJNS4_1CILi2EEENSA_ILi1EEESC_EEENS1_35KernelTmaWarpSpecializedCooperativeEEENS5_IJNSA_ILi192EEENSA_ILi80EEENSA_ILi16EEEEEENS_6half_tENS5_IJlSC_lEEESK_SL_NS4_8TiledMMAINS4_8MMA_AtomIJNS4_4SM904GMMA25MMA_64x16x16_F32F16F16_SSILNSP_5MajorE0ELSR_0ELNSP_7ScaleInE1ELSS_1EEEEEENS4_6LayoutISD_NS5_IJSC_NSA_ILi0EEESW_EEEEENS5_IJNS4_10UnderscoreESZ_SZ_EEEEENS4_13SM90_TMA_LOADENS4_14ComposedLayoutINS4_7SwizzleILi1ELi4ELi3EEENS4_18smem_ptr_flag_bitsILi16EEENSV_INS5_IJNSA_ILi8EEESI_EEENS5_IJSI_SC_EEEEEEEvNS4_8identityENS4_23SM90_TMA_LOAD_MULTICASTES1C_vS1D_EENS_8epilogue10collective6detail29Sm90TmaWarpSpecializedAdapterINS1H_15DefaultEpilogueISK_SL_SL_NS1G_6thread17LinearCombinationISK_Li1EffLNS1L_9ScaleType4KindE0ELNS_15FloatRoundStyleE2ESK_EENS1_15EpilogueDefaultEEEEEvvEEEEvNT_6ParamsE)
        /*0014*/ 	.word	0x00000000


	//----- nvinfo : EIATTR_MIN_STACK_SIZE
	.align		4
.L_17:
        /*0018*/ 	.byte	0x04, 0x12
        /*001a*/ 	.short	(.L_19 - .L_18)
	.align		4
.L_18:
        /*001c*/ 	.word	index@(_ZN7cutlass13device_kernelINS_4gemm6kernel13GemmUniversalIN4cute5tupleIJiiiiEEENS1_10collective13CollectiveMmaINS1_34MainloopSm90TmaGmmaWarpSpecializedILi26ENS5_IJNS4_1CILi2EEENSA_ILi1EEESC_EEENS1_35KernelTmaWarpSpecializedCooperativeEEENS5_IJNSA_ILi192EEENSA_ILi80EEENSA_ILi16EEEEEENS_6half_tENS5_IJlSC_lEEESK_SL_NS4_8TiledMMAINS4_8MMA_AtomIJNS4_4SM904GMMA25MMA_64x16x16_F32F16F16_SSILNSP_5MajorE0ELSR_0ELNSP_7ScaleInE1ELSS_1EEEEEENS4_6LayoutISD_NS5_IJSC_NSA_ILi0EEESW_EEEEENS5_IJNS4_10UnderscoreESZ_SZ_EEEEENS4_13SM90_TMA_LOADENS4_14ComposedLayoutINS4_7SwizzleILi1ELi4ELi3EEENS4_18smem_ptr_flag_bitsILi16EEENSV_INS5_IJNSA_ILi8EEESI_EEENS5_IJSI_SC_EEEEEEEvNS4_8identityENS4_23SM90_TMA_LOAD_MULTICASTES1C_vS1D_EENS_8epilogue10collective6detail29Sm90TmaWarpSpecializedAdapterINS1H_15DefaultEpilogueISK_SL_SL_NS1G_6thread17LinearCombinationISK_Li1EffLNS1L_9ScaleType4KindE0ELNS_15FloatRoundStyleE2ESK_EENS1_15EpilogueDefaultEEEEEvvEEEEvNT_6ParamsE)
        /*0020*/ 	.word	0x00000000
.L_19:


//--------------------- .nv.compat                --------------------------
	.section	.nv.compat,"",@"SHT_CUDA_COMPAT_INFO"
	.align	4
        /*0000*/ 	.byte	0x02, 0x09, 0x01, 0x00, 0x02, 0x02, 0x04, 0x00, 0x02, 0x05, 0x05, 0x00, 0x03, 0x07, 0x01, 0x01
        /*0010*/ 	.byte	0x02, 0x03, 0x01, 0x00, 0x02, 0x06, 0x01, 0x00, 0x04, 0x0b, 0x08, 0x00, 0x00, 0x00, 0x00, 0x00
        /*0020*/ 	.byte	0x00, 0x00, 0x00, 0x00


//--------------------- .nv.info._ZN7cutlass13device_kernelINS_4gemm6kernel13GemmUniversalIN4cute5tupleIJiiiiEEENS1_10collective13CollectiveMmaINS1_34MainloopSm90TmaGmmaWarpSpecializedILi26ENS5_IJNS4_1CILi2EEENSA_ILi1EEESC_EEENS1_35KernelTmaWarpSpecializedCooperativeEEENS5_IJNSA_ILi192EEENSA_ILi80EEENSA_ILi16EEEEEENS_6half_tENS5_IJlSC_lEEESK_SL_NS4_8TiledMMAINS4_8MMA_AtomIJNS4_4SM904GMMA25MMA_64x16x16_F32F16F16_SSILNSP_5MajorE0ELSR_0ELNSP_7ScaleInE1ELSS_1EEEEEENS4_6LayoutISD_NS5_IJSC_NSA_ILi0EEESW_EEEEENS5_IJNS4_10UnderscoreESZ_SZ_EEEEENS4_13SM90_TMA_LOADENS4_14ComposedLayoutINS4_7SwizzleILi1ELi4ELi3EEENS4_18smem_ptr_flag_bitsILi16EEENSV_INS5_IJNSA_ILi8EEESI_EEENS5_IJSI_SC_EEEEEEEvNS4_8identityENS4_23SM90_TMA_LOAD_MULTICASTES1C_vS1D_EENS_8epilogue10collective6detail29Sm90TmaWarpSpecializedAdapterINS1H_15DefaultEpilogueISK_SL_SL_NS1G_6thread17LinearCombinationISK_Li1EffLNS1L_9ScaleType4KindE0ELNS_15FloatRoundStyleE2ESK_EENS1_15EpilogueDefaultEEEEEvvEEEEvNT_6ParamsE --------------------------
	.section	.nv.info._ZN7cutlass13device_kernelINS_4gemm6kernel13GemmUniversalIN4cute5tupleIJiiiiEEENS1_10collective13CollectiveMmaINS1_34MainloopSm90TmaGmmaWarpSpecializedILi26ENS5_IJNS4_1CILi2EEENSA_ILi1EEESC_EEENS1_35KernelTmaWarpSpecializedCooperativeEEENS5_IJNSA_ILi192EEENSA_ILi80EEENSA_ILi16EEEEEENS_6half_tENS5_IJlSC_lEEESK_SL_NS4_8TiledMMAINS4_8MMA_AtomIJNS4_4SM904GMMA25MMA_64x16x16_F32F16F16_SSILNSP_5MajorE0ELSR_0ELNSP_7ScaleInE1ELSS_1EEEEEENS4_6LayoutISD_NS5_IJSC_NSA_ILi0EEESW_EEEEENS5_IJNS4_10UnderscoreESZ_SZ_EEEEENS4_13SM90_TMA_LOADENS4_14ComposedLayoutINS4_7SwizzleILi1ELi4ELi3EEENS4_18smem_ptr_flag_bitsILi16EEENSV_INS5_IJNSA_ILi8EEESI_EEENS5_IJSI_SC_EEEEEEEvNS4_8identityENS4_23SM90_TMA_LOAD_MULTICASTES1C_vS1D_EENS_8epilogue10collective6detail29Sm90TmaWarpSpecializedAdapterINS1H_15DefaultEpilogueISK_SL_SL_NS1G_6thread17LinearCombinationISK_Li1EffLNS1L_9ScaleType4KindE0ELNS_15FloatRoundStyleE2ESK_EENS1_15EpilogueDefaultEEEEEvvEEEEvNT_6ParamsE,"",@"SHT_CUDA_INFO"
	.sectionflags	@""
	.align	4


	//----- nvinfo : EIATTR_CUDA_API_VERSION
	.align		4
        /*0000*/ 	.byte	0x04, 0x37
        /*0002*/ 	.short	(.L_21 - .L_20)
.L_20:
        /*0004*/ 	.word	0x00000082


	//----- nvinfo : EIATTR_KPARAM_INFO
	.align		4
.L_21:
        /*0008*/ 	.byte	0x04, 0x17
        /*000a*/ 	.short	(.L_23 - .L_22)
.L_22:
        /*000c*/ 	.word	0x00000000
        /*0010*/ 	.short	0x0000
        /*0012*/ 	.short	0x0070
        /*0014*/ 	.byte	0x00, 0xf0, 0x01, 0x10


	//----- nvinfo : EIATTR_SPARSE_MMA_MASK
	.align		4
.L_23:
        /*0018*/ 	.byte	0x03, 0x50
        /*001a*/ 	.short	0x0000


	//----- nvinfo : EIATTR_MAXREG_COUNT
	.align		4
        /*001c*/ 	.byte	0x03, 0x1b
        /*001e*/ 	.short	0x00a8


	//----- nvinfo : EIATTR_NUM_BARRIERS
	.align		4
        /*0020*/ 	.byte	0x02, 0x4c
        /*0022*/ 	.byte	0x01
	.zero		1


	//----- nvinfo : EIATTR_EXTERNS
	.align		4
        /*0024*/ 	.byte	0x04, 0x0f
        /*0026*/ 	.short	(.L_25 - .L_24)


	//   ....[0]....
	.align		4
.L_24:
        /*0028*/ 	.word	index@(__assertfail)


	//----- nvinfo : EIATTR_MERCURY_ISA_VERSION
	.align		4
.L_25:
        /*002c*/ 	.byte	0x03, 0x5f
        /*002e*/ 	.short	0x0101


	//----- nvinfo : EIATTR_INT_WARP_WIDE_INSTR_OFFSETS
	.align		4
        /*0030*/ 	.byte	0x04, 0x31
        /*0032*/ 	.short	(.L_27 - .L_26)


	//   ....[0]....
.L_26:
        /*0034*/ 	.word	0x00000770


	//   ....[1]....
        /*0038*/ 	.word	0x000007a0


	//   ....[2]....
        /*003c*/ 	.word	0x00000960


	//----- nvinfo : EIATTR_COOP_GROUP_MASK_REGIDS
	.align		4
.L_27:
        /*0040*/ 	.byte	0x04, 0x29
        /*0042*/ 	.short	(.L_29 - .L_28)


	//   ....[0]....
.L_28:
        /*0044*/ 	.word	0xffffffff


	//   ....[1]....
        /*0048*/ 	.word	0xffffffff


	//   ....[2]....
        /*004c*/ 	.word	0xffffffff


	//   ....[3]....
        /*0050*/ 	.word	0xffffffff


	//   ....[4]....
        /*0054*/ 	.word	0xffffffff


	//   ....[5]....
        /*0058*/ 	.word	0xffffffff


	//----- nvinfo : EIATTR_COOP_GROUP_INSTR_OFFSETS
	.align		4
.L_29:
        /*005c*/ 	.byte	0x04, 0x28
        /*005e*/ 	.short	(.L_31 - .L_30)


	//   ....[0]....
.L_30:
        /*0060*/ 	.word	0x00000060


	//   ....[1]....
        /*0064*/ 	.word	0x00000070


	//   ....[2]....
        /*0068*/ 	.word	0x00000130


	//   ....[3]....
        /*006c*/ 	.word	0x000005c0


	//   ....[4]....
        /*0070*/ 	.word	0x00000ae0


	//   ....[5]....
        /*0074*/ 	.word	0x00001520


	//----- nvinfo : EIATTR_REG_RECONFIG
	.align		4
.L_31:
        /*0078*/ 	.byte	0x01, 0x54
	.zero		2


	//----- nvinfo : EIATTR_SYSCALL_OFFSETS
	.align		4
        /*007c*/ 	.byte	0x04, 0x46
        /*007e*/ 	.short	(.L_33 - .L_32)


	//   ....[0]....
.L_32:
        /*0080*/ 	.word	0x000016e0


	//----- nvinfo : EIATTR_MBARRIER_INSTR_OFFSETS
	.align		4
.L_33:
        /*0084*/ 	.byte	0x04, 0x39
        /*0086*/ 	.short	(.L_35 - .L_34)


	//   ....[0]....
.L_34:
        /*0088*/ 	.word	0x00000250
        /*008c*/ 	.word	0x000000ff
        /*0090*/ 	.word	0x00000000
        /*0094*/ 	.short	0x0100
        /*0096*/ 	.byte	0x08
	.zero		1


	//   ....[1]....
        /*0098*/ 	.word	0x00000260
        /*009c*/ 	.word	0x000000ff
        /*00a0*/ 	.word	0x000000d0
        /*00a4*/ 	.short	0x0100
        /*00a6*/ 	.byte	0x08
	.zero		1


	//   ....[2]....
        /*00a8*/ 	.word	0x00000270
        /*00ac*/ 	.word	0x000000ff
        /*00b0*/ 	.word	0x00000008
        /*00b4*/ 	.short	0x0100
        /*00b6*/ 	.byte	0x08
	.zero		1


	//   ....[3]....
        /*00b8*/ 	.word	0x00000280
        /*00bc*/ 	.word	0x000000ff
        /*00c0*/ 	.word	0x000000d8
        /*00c4*/ 	.short	0x0100
        /*00c6*/ 	.byte	0x08
	.zero		1


	//   ....[4]....
        /*00c8*/ 	.word	0x00000290
        /*00cc*/ 	.word	0x000000ff
        /*00d0*/ 	.word	0x00000010
        /*00d4*/ 	.short	0x0100
        /*00d6*/ 	.byte	0x08
	.zero		1


	//   ....[5]....
        /*00d8*/ 	.word	0x000002a0
        /*00dc*/ 	.word	0x000000ff
        /*00e0*/ 	.word	0x000000e0
        /*00e4*/ 	.short	0x0100
        /*00e6*/ 	.byte	0x08
	.zero		1


	//   ....[6]....
        /*00e8*/ 	.word	0x000002b0
        /*00ec*/ 	.word	0x000000ff
        /*00f0*/ 	.word	0x00000018
        /*00f4*/ 	.short	0x0100
        /*00f6*/ 	.byte	0x08
	.zero		1


	//   ....[7]....
        /*00f8*/ 	.word	0x000002c0
        /*00fc*/ 	.word	0x000000ff
        /*0100*/ 	.word	0x000000e8
        /*0104*/ 	.short	0x0100
        /*0106*/ 	.byte	0x08
	.zero		1


	//   ....[8]....
        /*0108*/ 	.word	0x000002d0
        /*010c*/ 	.word	0x000000ff
        /*0110*/ 	.word	0x00000020
        /*0114*/ 	.short	0x0100
        /*0116*/ 	.byte	0x08
	.zero		1


	//   ....[9]....
        /*0118*/ 	.word	0x000002e0
        /*011c*/ 	.word	0x000000ff
        /*0120*/ 	.word	0x000000f0
        /*0124*/ 	.short	0x0100
        /*0126*/ 	.byte	0x08
	.zero		1


	//   ....[10]....
        /*0128*/ 	.word	0x000002f0
        /*012c*/ 	.word	0x000000ff
        /*0130*/ 	.word	0x00000028
        /*0134*/ 	.short	0x0100
        /*0136*/ 	.byte	0x08
	.zero		1


	//   ....[11]....
        /*0138*/ 	.word	0x00000300
        /*013c*/ 	.word	0x000000ff
        /*0140*/ 	.word	0x000000f8
        /*0144*/ 	.short	0x0100
        /*0146*/ 	.byte	0x08
	.zero		1


	//   ....[12]....
        /*0148*/ 	.word	0x00000310
        /*014c*/ 	.word	0x000000ff
        /*0150*/ 	.word	0x00000030
        /*0154*/ 	.short	0x0100
        /*0156*/ 	.byte	0x08
	.zero		1


	//   ....[13]....
        /*0158*/ 	.word	0x00000320
        /*015c*/ 	.word	0x000000ff
        /*0160*/ 	.word	0x00000100
        /*0164*/ 	.short	0x0100
        /*0166*/ 	.byte	0x08
	.zero		1


	//   ....[14]....
        /*0168*/ 	.word	0x00000330
        /*016c*/ 	.word	0x000000ff
        /*0170*/ 	.word	0x00000038
        /*0174*/ 	.short	0x0100
        /*0176*/ 	.byte	0x08
	.zero		1


	//   ....[15]....
        /*0178*/ 	.word	0x00000340
        /*017c*/ 	.word	0x000000ff
        /*0180*/ 	.word	0x00000108
        /*0184*/ 	.short	0x0100
        /*0186*/ 	.byte	0x08
	.zero		1


	//   ....[16]....
        /*0188*/ 	.word	0x00000350
        /*018c*/ 	.word	0x000000ff
        /*0190*/ 	.word	0x00000040
        /*0194*/ 	.short	0x0100
        /*0196*/ 	.byte	0x08
	.zero		1


	//   ....[17]....
        /*0198*/ 	.word	0x00000360
        /*019c*/ 	.word	0x000000ff
        /*01a0*/ 	.word	0x00000110
        /*01a4*/ 	.short	0x0100
        /*01a6*/ 	.byte	0x08
	.zero		1


	//   ....[18]....
        /*01a8*/ 	.word	0x00000370
        /*01ac*/ 	.word	0x000000ff
        /*01b0*/ 	.word	0x00000048
        /*01b4*/ 	.short	0x0100
        /*01b6*/ 	.byte	0x08
	.zero		1


	//   ....[19]....
        /*01b8*/ 	.word	0x00000380
        /*01bc*/ 	.word	0x000000ff
        /*01c0*/ 	.word	0x00000118
        /*01c4*/ 	.short	0x0100
        /*01c6*/ 	.byte	0x08
	.zero		1


	//   ....[20]....
        /*01c8*/ 	.word	0x00000390
        /*01cc*/ 	.word	0x000000ff
        /*01d0*/ 	.word	0x00000050
        /*01d4*/ 	.short	0x0100
        /*01d6*/ 	.byte	0x08
	.zero		1


	//   ....[21]....
        /*01d8*/ 	.word	0x000003a0
        /*01dc*/ 	.word	0x000000ff
        /*01e0*/ 	.word	0x00000120
        /*01e4*/ 	.short	0x0100
        /*01e6*/ 	.byte	0x08
	.zero		1


	//   ....[22]....
        /*01e8*/ 	.word	0x000003b0
        /*01ec*/ 	.word	0x000000ff
        /*01f0*/ 	.word	0x00000058
        /*01f4*/ 	.short	0x0100
        /*01f6*/ 	.byte	0x08
	.zero		1


	//   ....[23]....
        /*01f8*/ 	.word	0x000003c0
        /*01fc*/ 	.word	0x000000ff
        /*0200*/ 	.word	0x00000128
        /*0204*/ 	.short	0x0100
        /*0206*/ 	.byte	0x08
	.zero		1


	//   ....[24]....
        /*0208*/ 	.word	0x000003d0
        /*020c*/ 	.word	0x000000ff
        /*0210*/ 	.word	0x00000060
        /*0214*/ 	.short	0x0100
        /*0216*/ 	.byte	0x08
	.zero		1


	//   ....[25]....
        /*0218*/ 	.word	0x000003e0
        /*021c*/ 	.word	0x000000ff
        /*0220*/ 	.word	0x00000130
        /*0224*/ 	.short	0x0100
        /*0226*/ 	.byte	0x08
	.zero		1


	//   ....[26]....
        /*0228*/ 	.word	0x000003f0
        /*022c*/ 	.word	0x000000ff
        /*0230*/ 	.word	0x00000068
        /*0234*/ 	.short	0x0100
        /*0236*/ 	.byte	0x08
	.zero		1


	//   ....[27]....
        /*0238*/ 	.word	0x00000400
        /*023c*/ 	.word	0x000000ff
        /*0240*/ 	.word	0x00000138
        /*0244*/ 	.short	0x0100
        /*0246*/ 	.byte	0x08
	.zero		1


	//   ....[28]....
        /*0248*/ 	.word	0x00000410
        /*024c*/ 	.word	0x000000ff
        /*0250*/ 	.word	0x00000070
        /*0254*/ 	.short	0x0100
        /*0256*/ 	.byte	0x08
	.zero		1


	//   ....[29]....
        /*0258*/ 	.word	0x00000420
        /*025c*/ 	.word	0x000000ff
        /*0260*/ 	.word	0x00000140
        /*0264*/ 	.short	0x0100
        /*0266*/ 	.byte	0x08
	.zero		1


	//   ....[30]....
        /*0268*/ 	.word	0x00000430
        /*026c*/ 	.word	0x000000ff
        /*0270*/ 	.word	0x00000078
        /*0274*/ 	.short	0x0100
        /*0276*/ 	.byte	0x08
	.zero		1


	//   ....[31]....
        /*0278*/ 	.word	0x00000440
        /*027c*/ 	.word	0x000000ff
        /*0280*/ 	.word	0x00000148
        /*0284*/ 	.short	0x0100
        /*0286*/ 	.byte	0x08
	.zero		1


	//   ....[32]....
        /*0288*/ 	.word	0x00000450
        /*028c*/ 	.word	0x000000ff
        /*0290*/ 	.word	0x00000080
        /*0294*/ 	.short	0x0100
        /*0296*/ 	.byte	0x08
	.zero		1


	//   ....[33]....
        /*0298*/ 	.word	0x00000460
        /*029c*/ 	.word	0x000000ff
        /*02a0*/ 	.word	0x00000150
        /*02a4*/ 	.short	0x0100
        /*02a6*/ 	.byte	0x08
	.zero		1


	//   ....[34]....
        /*02a8*/ 	.word	0x00000470
        /*02ac*/ 	.word	0x000000ff
        /*02b0*/ 	.word	0x00000088
        /*02b4*/ 	.short	0x0100
        /*02b6*/ 	.byte	0x08
	.zero		1


	//   ....[35]....
        /*02b8*/ 	.word	0x00000480
        /*02bc*/ 	.word	0x000000ff
        /*02c0*/ 	.word	0x00000158
        /*02c4*/ 	.short	0x0100
        /*02c6*/ 	.byte	0x08
	.zero		1


	//   ....[36]....
        /*02c8*/ 	.word	0x00000490
        /*02cc*/ 	.word	0x000000ff
        /*02d0*/ 	.word	0x00000090
        /*02d4*/ 	.short	0x0100
        /*02d6*/ 	.byte	0x08
	.zero		1


	//   ....[37]....
        /*02d8*/ 	.word	0x000004a0
        /*02dc*/ 	.word	0x000000ff
        /*02e0*/ 	.word	0x00000160
        /*02e4*/ 	.short	0x0100
        /*02e6*/ 	.byte	0x08
	.zero		1


	//   ....[38]....
        /*02e8*/ 	.word	0x000004b0
        /*02ec*/ 	.word	0x000000ff
        /*02f0*/ 	.word	0x00000098
        /*02f4*/ 	.short	0x0100
        /*02f6*/ 	.byte	0x08
	.zero		1


	//   ....[39]....
        /*02f8*/ 	.word	0x000004c0
        /*02fc*/ 	.word	0x000000ff
        /*0300*/ 	.word	0x00000168
        /*0304*/ 	.short	0x0100
        /*0306*/ 	.byte	0x08
	.zero		1


	//   ....[40]....
        /*0308*/ 	.word	0x000004d0
        /*030c*/ 	.word	0x000000ff
        /*0310*/ 	.word	0x000000a0
        /*0314*/ 	.short	0x0100
        /*0316*/ 	.byte	0x08
	.zero		1


	//   ....[41]....
        /*0318*/ 	.word	0x000004e0
        /*031c*/ 	.word	0x000000ff
        /*0320*/ 	.word	0x00000170
        /*0324*/ 	.short	0x0100
        /*0326*/ 	.byte	0x08
	.zero		1


	//   ....[42]....
        /*0328*/ 	.word	0x000004f0
        /*032c*/ 	.word	0x000000ff
        /*0330*/ 	.word	0x000000a8
        /*0334*/ 	.short	0x0100
        /*0336*/ 	.byte	0x08
	.zero		1


	//   ....[43]....
        /*0338*/ 	.word	0x00000500
        /*033c*/ 	.word	0x000000ff
        /*0340*/ 	.word	0x00000178
        /*0344*/ 	.short	0x0100
        /*0346*/ 	.byte	0x08
	.zero		1


	//   ....[44]....
        /*0348*/ 	.word	0x00000510
        /*034c*/ 	.word	0x000000ff
        /*0350*/ 	.word	0x000000b0
        /*0354*/ 	.short	0x0100
        /*0356*/ 	.byte	0x08
	.zero		1


	//   ....[45]....
        /*0358*/ 	.word	0x00000520
        /*035c*/ 	.word	0x000000ff
        /*0360*/ 	.word	0x00000180
        /*0364*/ 	.short	0x0100
        /*0366*/ 	.byte	0x08
	.zero		1


	//   ....[46]....
        /*0368*/ 	.word	0x00000530
        /*036c*/ 	.word	0x000000ff
        /*0370*/ 	.word	0x000000b8
        /*0374*/ 	.short	0x0100
        /*0376*/ 	.byte	0x08
	.zero		1


	//   ....[47]....
        /*0378*/ 	.word	0x00000540
        /*037c*/ 	.word	0x000000ff
        /*0380*/ 	.word	0x00000188
        /*0384*/ 	.short	0x0100
        /*0386*/ 	.byte	0x08
	.zero		1


	//   ....[48]....
        /*0388*/ 	.word	0x00000550
        /*038c*/ 	.word	0x000000ff
        /*0390*/ 	.word	0x000000c0
        /*0394*/ 	.short	0x0100
        /*0396*/ 	.byte	0x08
	.zero		1


	//   ....[49]....
        /*0398*/ 	.word	0x00000560
        /*039c*/ 	.word	0x000000ff
        /*03a0*/ 	.word	0x00000190
        /*03a4*/ 	.short	0x0100
        /*03a6*/ 	.byte	0x08
	.zero		1


	//   ....[50]....
        /*03a8*/ 	.word	0x00000570
        /*03ac*/ 	.word	0x000000ff
        /*03b0*/ 	.word	0x000000c8
        /*03b4*/ 	.short	0x0100
        /*03b6*/ 	.byte	0x08
	.zero		1


	//   ....[51]....
        /*03b8*/ 	.word	0x00000580
        /*03bc*/ 	.word	0x000000ff
        /*03c0*/ 	.word	0x00000198
        /*03c4*/ 	.short	0x0100
        /*03c6*/ 	.byte	0x08
	.zero		1


	//   ....[52]....
        /*03c8*/ 	.word	0x000009e0
        /*03cc*/ 	.word	0x000000ff
        /*03d0*/ 	.word	0x000001b0
        /*03d4*/ 	.short	0x0100
        /*03d6*/ 	.byte	0x06
	.zero		1


	//   ....[53]....
        /*03d8*/ 	.word	0x00000a70
        /*03dc*/ 	.word	0x000000ff
        /*03e0*/ 	.word	0x000001b8
        /*03e4*/ 	.short	0x0100
        /*03e6*/ 	.byte	0x06
	.zero		1


	//   ....[54]....
        /*03e8*/ 	.word	0x00001760
        /*03ec*/ 	.word	0x00000003
        /*03f0*/ 	.word	0x00000000
        /*03f4*/ 	.short	0x010a
        /*03f6*/ 	.byte	0x3f
	.zero		1


	//   ....[55]....
        /*03f8*/ 	.word	0x000017a0
        /*03fc*/ 	.word	0x00000003
        /*0400*/ 	.word	0x00000000
        /*0404*/ 	.short	0x010a
        /*0406*/ 	.byte	0x3f
	.zero		1


	//   ....[56]....
        /*0408*/ 	.word	0x00001d10
        /*040c*/ 	.word	0x000000ff
        /*0410*/ 	.word	0x00000000
        /*0414*/ 	.short	0x010a
        /*0416*/ 	.byte	0x07
	.zero		1


	//   ....[57]....
        /*0418*/ 	.word	0x00001d50
        /*041c*/ 	.word	0x000000ff
        /*0420*/ 	.word	0x00000000
        /*0424*/ 	.short	0x010a
        /*0426*/ 	.byte	0x07
	.zero		1


	//   ....[58]....
        /*0428*/ 	.word	0x000021a0
        /*042c*/ 	.word	0x00000005
        /*0430*/ 	.word	0x00000000
        /*0434*/ 	.short	0x0101
        /*0436*/ 	.byte	0x3f
	.zero		1


	//   ....[59]....
        /*0438*/ 	.word	0x00002360
        /*043c*/ 	.word	0x00000003
        /*0440*/ 	.word	0x00000000
        /*0444*/ 	.short	0x0101
        /*0446*/ 	.byte	0x3f
	.zero		1


	//   ....[60]....
        /*0448*/ 	.word	0x000085c0
        /*044c*/ 	.word	0x00000014
        /*0450*/ 	.word	0x000000d0
        /*0454*/ 	.short	0x010a
        /*0456*/ 	.byte	0x3f
	.zero		1


	//   ....[61]....
        /*0458*/ 	.word	0x00008940
        /*045c*/ 	.word	0x00000003
        /*0460*/ 	.word	0x000001b8
        /*0464*/ 	.short	0x0101
        /*0466*/ 	.byte	0x3f
	.zero		1


	//   ....[62]....
        /*0468*/ 	.word	0x00009090
        /*046c*/ 	.word	0x00000007
        /*0470*/ 	.word	0x00000000
        /*0474*/ 	.short	0x010a
        /*0476*/ 	.byte	0x3f
	.zero		1


	//   ....[63]....
        /*0478*/ 	.word	0x00009110
        /*047c*/ 	.word	0x00000008
        /*0480*/ 	.word	0x00000000
        /*0484*/ 	.short	0x010a
        /*0486*/ 	.byte	0x3f
	.zero		1


	//   ....[64]....
        /*0488*/ 	.word	0x000091a0
        /*048c*/ 	.word	0x00000009
        /*0490*/ 	.word	0x00000000
        /*0494*/ 	.short	0x010a
        /*0496*/ 	.byte	0x3f
	.zero		1


	//   ....[65]....
        /*0498*/ 	.word	0x00009230
        /*049c*/ 	.word	0x00000008
        /*04a0*/ 	.word	0x00000000
        /*04a4*/ 	.short	0x010a
        /*04a6*/ 	.byte	0x3f
	.zero		1


	//   ....[66]....
        /*04a8*/ 	.word	0x000092c0
        /*04ac*/ 	.word	0x00000009
        /*04b0*/ 	.word	0x00000000
        /*04b4*/ 	.short	0x010a
        /*04b6*/ 	.byte	0x3f
	.zero		1


	//   ....[67]....
        /*04b8*/ 	.word	0x00009350
        /*04bc*/ 	.word	0x00000008
        /*04c0*/ 	.word	0x00000000
        /*04c4*/ 	.short	0x010a
        /*04c6*/ 	.byte	0x3f
	.zero		1


	//   ....[68]....
        /*04c8*/ 	.word	0x000093e0
        /*04cc*/ 	.word	0x00000009
        /*04d0*/ 	.word	0x00000000
        /*04d4*/ 	.short	0x010a
        /*04d6*/ 	.byte	0x3f
	.zero		1


	//   ....[69]....
        /*04d8*/ 	.word	0x00009470
        /*04dc*/ 	.word	0x00000008
        /*04e0*/ 	.word	0x00000000
        /*04e4*/ 	.short	0x010a
        /*04e6*/ 	.byte	0x3f
	.zero		1


	//   ....[70]....
        /*04e8*/ 	.word	0x00009500
        /*04ec*/ 	.word	0x00000009
        /*04f0*/ 	.word	0x00000000
        /*04f4*/ 	.short	0x010a
        /*04f6*/ 	.byte	0x3f
	.zero		1


	//   ....[71]....
        /*04f8*/ 	.word	0x00009590
        /*04fc*/ 	.word	0x00000008
        /*0500*/ 	.word	0x00000000
        /*0504*/ 	.short	0x010a
        /*0506*/ 	.byte	0x3f
	.zero		1


	//   ....[72]....
        /*0508*/ 	.word	0x00009620
        /*050c*/ 	.word	0x00000009
        /*0510*/ 	.word	0x00000000
        /*0514*/ 	.short	0x010a
        /*0516*/ 	.byte	0x3f
	.zero		1


	//   ....[73]....
        /*0518*/ 	.word	0x000096b0
        /*051c*/ 	.word	0x00000008
        /*0520*/ 	.word	0x00000000
        /*0524*/ 	.short	0x010a
        /*0526*/ 	.byte	0x3f
	.zero		1


	//   ....[74]....
        /*0528*/ 	.word	0x00009740
        /*052c*/ 	.word	0x00000009
        /*0530*/ 	.word	0x00000000
        /*0534*/ 	.short	0x010a
        /*0536*/ 	.byte	0x3f
	.zero		1


	//   ....[75]....
        /*0538*/ 	.word	0x000097d0
        /*053c*/ 	.word	0x00000008
        /*0540*/ 	.word	0x00000000
        /*0544*/ 	.short	0x010a
        /*0546*/ 	.byte	0x3f
	.zero		1


	//   ....[76]....
        /*0548*/ 	.word	0x00009860
        /*054c*/ 	.word	0x00000009
        /*0550*/ 	.word	0x00000000
        /*0554*/ 	.short	0x010a
        /*0556*/ 	.byte	0x3f
	.zero		1


	//   ....[77]....
        /*0558*/ 	.word	0x000098f0
        /*055c*/ 	.word	0x00000008
        /*0560*/ 	.word	0x00000000
        /*0564*/ 	.short	0x010a
        /*0566*/ 	.byte	0x3f
	.zero		1


	//   ....[78]....
        /*0568*/ 	.word	0x00009980
        /*056c*/ 	.word	0x00000009
        /*0570*/ 	.word	0x00000000
        /*0574*/ 	.short	0x010a
        /*0576*/ 	.byte	0x3f
	.zero		1


	//   ....[79]....
        /*0578*/ 	.word	0x00009a10
        /*057c*/ 	.word	0x00000008
        /*0580*/ 	.word	0x00000000
        /*0584*/ 	.short	0x010a
        /*0586*/ 	.byte	0x3f
	.zero		1


	//   ....[80]....
        /*0588*/ 	.word	0x00009aa0
        /*058c*/ 	.word	0x00000009
        /*0590*/ 	.word	0x00000000
        /*0594*/ 	.short	0x010a
        /*0596*/ 	.byte	0x3f
	.zero		1


	//   ....[81]....
        /*0598*/ 	.word	0x00009b30
        /*059c*/ 	.word	0x00000008
        /*05a0*/ 	.word	0x00000000
        /*05a4*/ 	.short	0x010a
        /*05a6*/ 	.byte	0x3f
	.zero		1


	//   ....[82]....
        /*05a8*/ 	.word	0x00009bc0
        /*05ac*/ 	.word	0x00000009
        /*05b0*/ 	.word	0x00000000
        /*05b4*/ 	.short	0x010a
        /*05b6*/ 	.byte	0x3f
	.zero		1


	//   ....[83]....
        /*05b8*/ 	.word	0x00009c50
        /*05bc*/ 	.word	0x00000008
        /*05c0*/ 	.word	0x00000000
        /*05c4*/ 	.short	0x010a
        /*05c6*/ 	.byte	0x3f
	.zero		1


	//   ....[84]....
        /*05c8*/ 	.word	0x00009ce0
        /*05cc*/ 	.word	0x00000009
        /*05d0*/ 	.word	0x00000000
        /*05d4*/ 	.short	0x010a
        /*05d6*/ 	.byte	0x3f
	.zero		1


	//   ....[85]....
        /*05d8*/ 	.word	0x00009d70
        /*05dc*/ 	.word	0x00000008
        /*05e0*/ 	.word	0x00000000
        /*05e4*/ 	.short	0x010a
        /*05e6*/ 	.byte	0x3f
	.zero		1


	//   ....[86]....
        /*05e8*/ 	.word	0x00009e00
        /*05ec*/ 	.word	0x0000000b
        /*05f0*/ 	.word	0x00000000
        /*05f4*/ 	.short	0x010a
        /*05f6*/ 	.byte	0x3f
	.zero		1


	//   ....[87]....
        /*05f8*/ 	.word	0x00009e90
        /*05fc*/ 	.word	0x00000003
        /*0600*/ 	.word	0x00000000
        /*0604*/ 	.short	0x010a
        /*0606*/ 	.byte	0x3f
	.zero		1


	//   ....[88]....
        /*0608*/ 	.word	0x00009ef0
        /*060c*/ 	.word	0x00000003
        /*0610*/ 	.word	0x00000000
        /*0614*/ 	.short	0x010a
        /*0616*/ 	.byte	0x3f
	.zero		1


	//   ....[89]....
        /*0618*/ 	.word	0x00009f50
        /*061c*/ 	.word	0x00000006
        /*0620*/ 	.word	0x00000000
        /*0624*/ 	.short	0x010a
        /*0626*/ 	.byte	0x3f
	.zero		1


	//   ....[90]....
        /*0628*/ 	.word	0x0000a020
        /*062c*/ 	.word	0x00000014
        /*0630*/ 	.word	0x000000d0
        /*0634*/ 	.short	0x010a
        /*0636*/ 	.byte	0x3f
	.zero		1


	//   ....[91]....
        /*0638*/ 	.word	0x0000a0f0
        /*063c*/ 	.word	0x00000007
        /*0640*/ 	.word	0x00000000
        /*0644*/ 	.short	0x010a
        /*0646*/ 	.byte	0x3f
	.zero		1


	//   ....[92]....
        /*0648*/ 	.word	0x0000a140
        /*064c*/ 	.word	0x00000008
        /*0650*/ 	.word	0x00000000
        /*0654*/ 	.short	0x010a
        /*0656*/ 	.byte	0x3f
	.zero		1


	//   ....[93]....
        /*0658*/ 	.word	0x0000a190
        /*065c*/ 	.word	0x00000009
        /*0660*/ 	.word	0x00000000
        /*0664*/ 	.short	0x010a
        /*0666*/ 	.byte	0x3f
	.zero		1


	//   ....[94]....
        /*0668*/ 	.word	0x0000a1e0
        /*066c*/ 	.word	0x00000008
        /*0670*/ 	.word	0x00000000
        /*0674*/ 	.short	0x010a
        /*0676*/ 	.byte	0x3f
	.zero		1


	//   ....[95]....
        /*0678*/ 	.word	0x0000a230
        /*067c*/ 	.word	0x00000009
        /*0680*/ 	.word	0x00000000
        /*0684*/ 	.short	0x010a
        /*0686*/ 	.byte	0x3f
	.zero		1


	//   ....[96]....
        /*0688*/ 	.word	0x0000a280
        /*068c*/ 	.word	0x00000008
        /*0690*/ 	.word	0x00000000
        /*0694*/ 	.short	0x010a
        /*0696*/ 	.byte	0x3f
	.zero		1


	//   ....[97]....
        /*0698*/ 	.word	0x0000a2d0
        /*069c*/ 	.word	0x00000009
        /*06a0*/ 	.word	0x00000000
        /*06a4*/ 	.short	0x010a
        /*06a6*/ 	.byte	0x3f
	.zero		1


	//   ....[98]....
        /*06a8*/ 	.word	0x0000a320
        /*06ac*/ 	.word	0x00000008
        /*06b0*/ 	.word	0x00000000
        /*06b4*/ 	.short	0x010a
        /*06b6*/ 	.byte	0x3f
	.zero		1


	//   ....[99]....
        /*06b8*/ 	.word	0x0000a370
        /*06bc*/ 	.word	0x00000009
        /*06c0*/ 	.word	0x00000000
        /*06c4*/ 	.short	0x010a
        /*06c6*/ 	.byte	0x3f
	.zero		1


	//   ....[100]....
        /*06c8*/ 	.word	0x0000a3c0
        /*06cc*/ 	.word	0x00000008
        /*06d0*/ 	.word	0x00000000
        /*06d4*/ 	.short	0x010a
        /*06d6*/ 	.byte	0x3f
	.zero		1


	//   ....[101]....
        /*06d8*/ 	.word	0x0000a410
        /*06dc*/ 	.word	0x00000009
        /*06e0*/ 	.word	0x00000000
        /*06e4*/ 	.short	0x010a
        /*06e6*/ 	.byte	0x3f
	.zero		1


	//   ....[102]....
        /*06e8*/ 	.word	0x0000a460
        /*06ec*/ 	.word	0x00000008
        /*06f0*/ 	.word	0x00000000
        /*06f4*/ 	.short	0x010a
        /*06f6*/ 	.byte	0x3f
	.zero		1


	//   ....[103]....
        /*06f8*/ 	.word	0x0000a4b0
        /*06fc*/ 	.word	0x00000009
        /*0700*/ 	.word	0x00000000
        /*0704*/ 	.short	0x010a
        /*0706*/ 	.byte	0x3f
	.zero		1


	//   ....[104]....
        /*0708*/ 	.word	0x0000a500
        /*070c*/ 	.word	0x00000008
        /*0710*/ 	.word	0x00000000
        /*0714*/ 	.short	0x010a
        /*0716*/ 	.byte	0x3f
	.zero		1


	//   ....[105]....
        /*0718*/ 	.word	0x0000a550
        /*071c*/ 	.word	0x00000009
        /*0720*/ 	.word	0x00000000
        /*0724*/ 	.short	0x010a
        /*0726*/ 	.byte	0x3f
	.zero		1


	//   ....[106]....
        /*0728*/ 	.word	0x0000a5a0
        /*072c*/ 	.word	0x00000008
        /*0730*/ 	.word	0x00000000
        /*0734*/ 	.short	0x010a
        /*0736*/ 	.byte	0x3f
	.zero		1


	//   ....[107]....
        /*0738*/ 	.word	0x0000a5f0
        /*073c*/ 	.word	0x00000009
        /*0740*/ 	.word	0x00000000
        /*0744*/ 	.short	0x010a
        /*0746*/ 	.byte	0x3f
	.zero		1


	//   ....[108]....
        /*0748*/ 	.word	0x0000a640
        /*074c*/ 	.word	0x00000008
        /*0750*/ 	.word	0x00000000
        /*0754*/ 	.short	0x010a
        /*0756*/ 	.byte	0x3f
	.zero		1


	//   ....[109]....
        /*0758*/ 	.word	0x0000a690
        /*075c*/ 	.word	0x00000009
        /*0760*/ 	.word	0x00000000
        /*0764*/ 	.short	0x010a
        /*0766*/ 	.byte	0x3f
	.zero		1


	//   ....[110]....
        /*0768*/ 	.word	0x0000a6e0
        /*076c*/ 	.word	0x00000008
        /*0770*/ 	.word	0x00000000
        /*0774*/ 	.short	0x010a
        /*0776*/ 	.byte	0x3f
	.zero		1


	//   ....[111]....
        /*0778*/ 	.word	0x0000a730
        /*077c*/ 	.word	0x00000009
        /*0780*/ 	.word	0x00000000
        /*0784*/ 	.short	0x010a
        /*0786*/ 	.byte	0x3f
	.zero		1


	//   ....[112]....
        /*0788*/ 	.word	0x0000a780
        /*078c*/ 	.word	0x00000008
        /*0790*/ 	.word	0x00000000
        /*0794*/ 	.short	0x010a
        /*0796*/ 	.byte	0x3f
	.zero		1


	//   ....[113]....
        /*0798*/ 	.word	0x0000a7d0
        /*079c*/ 	.word	0x00000009
        /*07a0*/ 	.word	0x00000000
        /*07a4*/ 	.short	0x010a
        /*07a6*/ 	.byte	0x3f
	.zero		1


	//   ....[114]....
        /*07a8*/ 	.word	0x0000a820
        /*07ac*/ 	.word	0x00000008
        /*07b0*/ 	.word	0x00000000
        /*07b4*/ 	.short	0x010a
        /*07b6*/ 	.byte	0x3f
	.zero		1


	//   ....[115]....
        /*07b8*/ 	.word	0x0000a870
        /*07bc*/ 	.word	0x0000000b
        /*07c0*/ 	.word	0x00000000
        /*07c4*/ 	.short	0x010a
        /*07c6*/ 	.byte	0x3f
	.zero		1


	//----- nvinfo : EIATTR_NUM_MBARRIERS
	.align		4
.L_35:
        /*07c8*/ 	.byte	0x03, 0x38
        /*07ca*/ 	.short	0x0036


	//----- nvinfo : EIATTR_EXIT_INSTR_OFFSETS
	.align		4
        /*07cc*/ 	.byte	0x04, 0x1c
        /*07ce*/ 	.short	(.L_37 - .L_36)


	//   ....[0]....
.L_36:
        /*07d0*/ 	.word	0x00000c40


	//   ....[1]....
        /*07d4*/ 	.word	0x00001450


	//   ....[2]....
        /*07d8*/ 	.word	0x00007cf0


	//   ....[3]....
        /*07dc*/ 	.word	0x00008250


	//   ....[4]....
        /*07e0*/ 	.word	0x00009ee0


	//----- nvinfo : EIATTR_MAX_THREADS
	.align		4
.L_37:
        /*07e4*/ 	.byte	0x04, 0x05
        /*07e6*/ 	.short	(.L_39 - .L_38)
.L_38:
        /*07e8*/ 	.word	0x00000180
        /*07ec*/ 	.word	0x00000001
        /*07f0*/ 	.word	0x00000001


	//----- nvinfo : EIATTR_CRS_STACK_SIZE
	.align		4
.L_39:
        /*07f4*/ 	.byte	0x04, 0x1e
        /*07f6*/ 	.short	(.L_41 - .L_40)
.L_40:
        /*07f8*/ 	.word	0x00000000


	//----- nvinfo : EIATTR_CBANK_PARAM_SIZE
	.align		4
.L_41:
        /*07fc*/ 	.byte	0x03, 0x19
        /*07fe*/ 	.short	0x0470


	//----- nvinfo : EIATTR_PARAM_CBANK
	.align		4
        /*0800*/ 	.byte	0x04, 0x0a
        /*0802*/ 	.short	(.L_43 - .L_42)
	.align		4
.L_42:
        /*0804*/ 	.word	index@(.nv.constant0._ZN7cutlass13device_kernelINS_4gemm6kernel13GemmUniversalIN4cute5tupleIJiiiiEEENS1_10collective13CollectiveMmaINS1_34MainloopSm90TmaGmmaWarpSpecializedILi26ENS5_IJNS4_1CILi2EEENSA_ILi1EEESC_EEENS1_35KernelTmaWarpSpecializedCooperativeEEENS5_IJNSA_ILi192EEENSA_ILi80EEENSA_ILi16EEEEEENS_6half_tENS5_IJlSC_lEEESK_SL_NS4_8TiledMMAINS4_8MMA_AtomIJNS4_4SM904GMMA25MMA_64x16x16_F32F16F16_SSILNSP_5MajorE0ELSR_0ELNSP_7ScaleInE1ELSS_1EEEEEENS4_6LayoutISD_NS5_IJSC_NSA_ILi0EEESW_EEEEENS5_IJNS4_10UnderscoreESZ_SZ_EEEEENS4_13SM90_TMA_LOADENS4_14ComposedLayoutINS4_7SwizzleILi1ELi4ELi3EEENS4_18smem_ptr_flag_bitsILi16EEENSV_INS5_IJNSA_ILi8EEESI_EEENS5_IJSI_SC_EEEEEEEvNS4_8identityENS4_23SM90_TMA_LOAD_MULTICASTES1C_vS1D_EENS_8epilogue10collective6detail29Sm90TmaWarpSpecializedAdapterINS1H_15DefaultEpilogueISK_SL_SL_NS1G_6thread17LinearCombinationISK_Li1EffLNS1L_9ScaleType4KindE0ELNS_15FloatRoundStyleE2ESK_EENS1_15EpilogueDefaultEEEEEvvEEEEvNT_6ParamsE)
        /*0808*/ 	.short	0x0210
        /*080a*/ 	.short	0x0470


	//----- nvinfo : EIATTR_SW_WAR
	.align		4
.L_43:
        /*080c*/ 	.byte	0x04, 0x36
        /*080e*/ 	.short	(.L_45 - .L_44)
.L_44:
        /*0810*/ 	.word	0x00000008
.L_45:


//--------------------- .nv.callgraph             --------------------------
	.section	.nv.callgraph,"",@"SHT_CUDA_CALLGRAPH"
	.align	4
	.sectionentsize	8
	.align		4
        /*0000*/ 	.word	0x00000000
	.align		4
        /*0004*/ 	.word	0xffffffff
	.align		4
        /*0008*/ 	.word	index@(_ZN7cutlass13device_kernelINS_4gemm6kernel13GemmUniversalIN4cute5tupleIJiiiiEEENS1_10collective13CollectiveMmaINS1_34MainloopSm90TmaGmmaWarpSpecializedILi26ENS5_IJNS4_1CILi2EEENSA_ILi1EEESC_EEENS1_35KernelTmaWarpSpecializedCooperativeEEENS5_IJNSA_ILi192EEENSA_ILi80EEENSA_ILi16EEEEEENS_6half_tENS5_IJlSC_lEEESK_SL_NS4_8TiledMMAINS4_8MMA_AtomIJNS4_4SM904GMMA25MMA_64x16x16_F32F16F16_SSILNSP_5MajorE0ELSR_0ELNSP_7ScaleInE1ELSS_1EEEEEENS4_6LayoutISD_NS5_IJSC_NSA_ILi0EEESW_EEEEENS5_IJNS4_10UnderscoreESZ_SZ_EEEEENS4_13SM90_TMA_LOADENS4_14ComposedLayoutINS4_7SwizzleILi1ELi4ELi3EEENS4_18smem_ptr_flag_bitsILi16EEENSV_INS5_IJNSA_ILi8EEESI_EEENS5_IJSI_SC_EEEEEEEvNS4_8identityENS4_23SM90_TMA_LOAD_MULTICASTES1C_vS1D_EENS_8epilogue10collective6detail29Sm90TmaWarpSpecializedAdapterINS1H_15DefaultEpilogueISK_SL_SL_NS1G_6thread17LinearCombinationISK_Li1EffLNS1L_9ScaleType4KindE0ELNS_15FloatRoundStyleE2ESK_EENS1_15EpilogueDefaultEEEEEvvEEEEvNT_6ParamsE)
	.align		4
        /*000c*/ 	.word	index@(__assertfail)
	.align		4
        /*0010*/ 	.word	0x00000000
	.align		4
        /*0014*/ 	.word	0xfffffffe
	.align		4
        /*0018*/ 	.word	0x00000000
	.align		4
        /*001c*/ 	.word	0xfffffffd
	.align		4
        /*0020*/ 	.word	0x00000000
	.align		4
        /*0024*/ 	.word	0xfffffffc


//--------------------- .nv.constant4             --------------------------
	.section	.nv.constant4,"a",@progbits
	.align	8
	.align		8
.nv.constant4:
        /*0000*/ 	.dword	__assertfail
	.align		8
        /*0008*/ 	.dword	__unnamed_1
	.align		8
        /*0010*/ 	.dword	_ZN40_INTERNAL_465ea2bf_4_k_cu_50bddebe_142054cuda3std3__45__cpo5beginE
	.align		8
        /*0018*/ 	.dword	_ZN40_INTERNAL_465ea2bf_4_k_cu_50bddebe_142054cuda3std3__45__cpo3endE
	.align		8
        /*0020*/ 	.dword	_ZN40_INTERNAL_465ea2bf_4_k_cu_50bddebe_142054cuda3std3__45__cpo6cbeginE
	.align		8
        /*0028*/ 	.dword	_ZN40_INTERNAL_465ea2bf_4_k_cu_50bddebe_142054cuda3std3__45__cpo4cendE
	.align		8
        /*0030*/ 	.dword	_ZN40_INTERNAL_465ea2bf_4_k_cu_50bddebe_142054cuda3std3__442_GLOBAL__N__465ea2bf_4_k_cu_50bddebe_142056ignoreE
	.align		8
        /*0038*/ 	.dword	_ZN40_INTERNAL_465ea2bf_4_k_cu_50bddebe_142054cuda3std3__419piecewise_constructE
	.align		8
        /*0040*/ 	.dword	_ZN40_INTERNAL_465ea2bf_4_k_cu_50bddebe_142054cuda3std3__48in_placeE
	.align		8
        /*0048*/ 	.dword	_ZN40_INTERNAL_465ea2bf_4_k_cu_50bddebe_142054cuda3std6ranges3__45__cpo4swapE
	.align		8
        /*0050*/ 	.dword	_ZN40_INTERNAL_465ea2bf_4_k_cu_50bddebe_142054cuda3std6ranges3__45__cpo9iter_moveE
	.align		8
        /*0058*/ 	.dword	_ZN40_INTERNAL_465ea2bf_4_k_cu_50bddebe_142054cute7productE
	.align		8
        /*0060*/ 	.dword	_ZN40_INTERNAL_465ea2bf_4_k_cu_50bddebe_142054cute1_E
	.align		8
        /*0068*/ 	.dword	$str$22
	.align		8
        /*0070*/ 	.dword	$str$23


//--------------------- .text._ZN7cutlass13device_kernelINS_4gemm6kernel13GemmUniversalIN4cute5tupleIJiiiiEEENS1_10collective13CollectiveMmaINS1_34MainloopSm90TmaGmmaWarpSpecializedILi26ENS5_IJNS4_1CILi2EEENSA_ILi1EEESC_EEENS1_35KernelTmaWarpSpecializedCooperativeEEENS5_IJNSA_ILi192EEENSA_ILi80EEENSA_ILi16EEEEEENS_6half_tENS5_IJlSC_lEEESK_SL_NS4_8TiledMMAINS4_8MMA_AtomIJNS4_4SM904GMMA25MMA_64x16x16_F32F16F16_SSILNSP_5MajorE0ELSR_0ELNSP_7ScaleInE1ELSS_1EEEEEENS4_6LayoutISD_NS5_IJSC_NSA_ILi0EEESW_EEEEENS5_IJNS4_10UnderscoreESZ_SZ_EEEEENS4_13SM90_TMA_LOADENS4_14ComposedLayoutINS4_7SwizzleILi1ELi4ELi3EEENS4_18smem_ptr_flag_bitsILi16EEENSV_INS5_IJNSA_ILi8EEESI_EEENS5_IJSI_SC_EEEEEEEvNS4_8identityENS4_23SM90_TMA_LOAD_MULTICASTES1C_vS1D_EENS_8epilogue10collective6detail29Sm90TmaWarpSpecializedAdapterINS1H_15DefaultEpilogueISK_SL_SL_NS1G_6thread17LinearCombinationISK_Li1EffLNS1L_9ScaleType4KindE0ELNS_15FloatRoundStyleE2ESK_EENS1_15EpilogueDefaultEEEEEvvEEEEvNT_6ParamsE --------------------------
	.section	.text._ZN7cutlass13device_kernelINS_4gemm6kernel13GemmUniversalIN4cute5tupleIJiiiiEEENS1_10collective13CollectiveMmaINS1_34MainloopSm90TmaGmmaWarpSpecializedILi26ENS5_IJNS4_1CILi2EEENSA_ILi1EEESC_EEENS1_35KernelTmaWarpSpecializedCooperativeEEENS5_IJNSA_ILi192EEENSA_ILi80EEENSA_ILi16EEEEEENS_6half_tENS5_IJlSC_lEEESK_SL_NS4_8TiledMMAINS4_8MMA_AtomIJNS4_4SM904GMMA25MMA_64x16x16_F32F16F16_SSILNSP_5MajorE0ELSR_0ELNSP_7ScaleInE1ELSS_1EEEEEENS4_6LayoutISD_NS5_IJSC_NSA_ILi0EEESW_EEEEENS5_IJNS4_10UnderscoreESZ_SZ_EEEEENS4_13SM90_TMA_LOADENS4_14ComposedLayoutINS4_7SwizzleILi1ELi4ELi3EEENS4_18smem_ptr_flag_bitsILi16EEENSV_INS5_IJNSA_ILi8EEESI_EEENS5_IJSI_SC_EEEEEEEvNS4_8identityENS4_23SM90_TMA_LOAD_MULTICASTES1C_vS1D_EENS_8epilogue10collective6detail29Sm90TmaWarpSpecializedAdapterINS1H_15DefaultEpilogueISK_SL_SL_NS1G_6thread17LinearCombinationISK_Li1EffLNS1L_9ScaleType4KindE0ELNS_15FloatRoundStyleE2ESK_EENS1_15EpilogueDefaultEEEEEvvEEEEvNT_6ParamsE,"ax",@progbits
	.align	128
.text._ZN7cutlass13device_kernelINS_4gemm6kernel13GemmUniversalIN4cute5tupleIJiiiiEEENS1_10collective13CollectiveMmaINS1_34MainloopSm90TmaGmmaWarpSpecializedILi26ENS5_IJNS4_1CILi2EEENSA_ILi1EEESC_EEENS1_35KernelTmaWarpSpecializedCooperativeEEENS5_IJNSA_ILi192EEENSA_ILi80EEENSA_ILi16EEEEEENS_6half_tENS5_IJlSC_lEEESK_SL_NS4_8TiledMMAINS4_8MMA_AtomIJNS4_4SM904GMMA25MMA_64x16x16_F32F16F16_SSILNSP_5MajorE0ELSR_0ELNSP_7ScaleInE1ELSS_1EEEEEENS4_6LayoutISD_NS5_IJSC_NSA_ILi0EEESW_EEEEENS5_IJNS4_10UnderscoreESZ_SZ_EEEEENS4_13SM90_TMA_LOADENS4_14ComposedLayoutINS4_7SwizzleILi1ELi4ELi3EEENS4_18smem_ptr_flag_bitsILi16EEENSV_INS5_IJNSA_ILi8EEESI_EEENS5_IJSI_SC_EEEEEEEvNS4_8identityENS4_23SM90_TMA_LOAD_MULTICASTES1C_vS1D_EENS_8epilogue10collective6detail29Sm90TmaWarpSpecializedAdapterINS1H_15DefaultEpilogueISK_SL_SL_NS1G_6thread17LinearCombinationISK_Li1EffLNS1L_9ScaleType4KindE0ELNS_15FloatRoundStyleE2ESK_EENS1_15EpilogueDefaultEEEEEvvEEEEvNT_6ParamsE:
        .type           _ZN7cutlass13device_kernelINS_4gemm6kernel13GemmUniversalIN4cute5tupleIJiiiiEEENS1_10collective13CollectiveMmaINS1_34MainloopSm90TmaGmmaWarpSpecializedILi26ENS5_IJNS4_1CILi2EEENSA_ILi1EEESC_EEENS1_35KernelTmaWarpSpecializedCooperativeEEENS5_IJNSA_ILi192EEENSA_ILi80EEENSA_ILi16EEEEEENS_6half_tENS5_IJlSC_lEEESK_SL_NS4_8TiledMMAINS4_8MMA_AtomIJNS4_4SM904GMMA25MMA_64x16x16_F32F16F16_SSILNSP_5MajorE0ELSR_0ELNSP_7ScaleInE1ELSS_1EEEEEENS4_6LayoutISD_NS5_IJSC_NSA_ILi0EEESW_EEEEENS5_IJNS4_10UnderscoreESZ_SZ_EEEEENS4_13SM90_TMA_LOADENS4_14ComposedLayoutINS4_7SwizzleILi1ELi4ELi3EEENS4_18smem_ptr_flag_bitsILi16EEENSV_INS5_IJNSA_ILi8EEESI_EEENS5_IJSI_SC_EEEEEEEvNS4_8identityENS4_23SM90_TMA_LOAD_MULTICASTES1C_vS1D_EENS_8epilogue10collective6detail29Sm90TmaWarpSpecializedAdapterINS1H_15DefaultEpilogueISK_SL_SL_NS1G_6thread17LinearCombinationISK_Li1EffLNS1L_9ScaleType4KindE0ELNS_15FloatRoundStyleE2ESK_EENS1_15EpilogueDefaultEEEEEvvEEEEvNT_6ParamsE,@function
        .size           _ZN7cutlass13device_kernelINS_4gemm6kernel13GemmUniversalIN4cute5tupleIJiiiiEEENS1_10collective13CollectiveMmaINS1_34MainloopSm90TmaGmmaWarpSpecializedILi26ENS5_IJNS4_1CILi2EEENSA_ILi1EEESC_EEENS1_35KernelTmaWarpSpecializedCooperativeEEENS5_IJNSA_ILi192EEENSA_ILi80EEENSA_ILi16EEEEEENS_6half_tENS5_IJlSC_lEEESK_SL_NS4_8TiledMMAINS4_8MMA_AtomIJNS4_4SM904GMMA25MMA_64x16x16_F32F16F16_SSILNSP_5MajorE0ELSR_0ELNSP_7ScaleInE1ELSS_1EEEEEENS4_6LayoutISD_NS5_IJSC_NSA_ILi0EEESW_EEEEENS5_IJNS4_10UnderscoreESZ_SZ_EEEEENS4_13SM90_TMA_LOADENS4_14ComposedLayoutINS4_7SwizzleILi1ELi4ELi3EEENS4_18smem_ptr_flag_bitsILi16EEENSV_INS5_IJNSA_ILi8EEESI_EEENS5_IJSI_SC_EEEEEEEvNS4_8identityENS4_23SM90_TMA_LOAD_MULTICASTES1C_vS1D_EENS_8epilogue10collective6detail29Sm90TmaWarpSpecializedAdapterINS1H_15DefaultEpilogueISK_SL_SL_NS1G_6thread17LinearCombinationISK_Li1EffLNS1L_9ScaleType4KindE0ELNS_15FloatRoundStyleE2ESK_EENS1_15EpilogueDefaultEEEEEvvEEEEvNT_6ParamsE,(.L_x_272 - _ZN7cutlass13device_kernelINS_4gemm6kernel13GemmUniversalIN4cute5tupleIJiiiiEEENS1_10collective13CollectiveMmaINS1_34MainloopSm90TmaGmmaWarpSpecializedILi26ENS5_IJNS4_1CILi2EEENSA_ILi1EEESC_EEENS1_35KernelTmaWarpSpecializedCooperativeEEENS5_IJNSA_ILi192EEENSA_ILi80EEENSA_ILi16EEEEEENS_6half_tENS5_IJlSC_lEEESK_SL_NS4_8TiledMMAINS4_8MMA_AtomIJNS4_4SM904GMMA25MMA_64x16x16_F32F16F16_SSILNSP_5MajorE0ELSR_0ELNSP_7ScaleInE1ELSS_1EEEEEENS4_6LayoutISD_NS5_IJSC_NSA_ILi0EEESW_EEEEENS5_IJNS4_10UnderscoreESZ_SZ_EEEEENS4_13SM90_TMA_LOADENS4_14ComposedLayoutINS4_7SwizzleILi1ELi4ELi3EEENS4_18smem_ptr_flag_bitsILi16EEENSV_INS5_IJNSA_ILi8EEESI_EEENS5_IJSI_SC_EEEEEEEvNS4_8identityENS4_23SM90_TMA_LOAD_MULTICASTES1C_vS1D_EENS_8epilogue10collective6detail29Sm90TmaWarpSpecializedAdapterINS1H_15DefaultEpilogueISK_SL_SL_NS1G_6thread17LinearCombinationISK_Li1EffLNS1L_9ScaleType4KindE0ELNS_15FloatRoundStyleE2ESK_EENS1_15EpilogueDefaultEEEEEvvEEEEvNT_6ParamsE)
        .other          _ZN7cutlass13device_kernelINS_4gemm6kernel13GemmUniversalIN4cute5tupleIJiiiiEEENS1_10collective13CollectiveMmaINS1_34MainloopSm90TmaGmmaWarpSpecializedILi26ENS5_IJNS4_1CILi2EEENSA_ILi1EEESC_EEENS1_35KernelTmaWarpSpecializedCooperativeEEENS5_IJNSA_ILi192EEENSA_ILi80EEENSA_ILi16EEEEEENS_6half_tENS5_IJlSC_lEEESK_SL_NS4_8TiledMMAINS4_8MMA_AtomIJNS4_4SM904GMMA25MMA_64x16x16_F32F16F16_SSILNSP_5MajorE0ELSR_0ELNSP_7ScaleInE1ELSS_1EEEEEENS4_6LayoutISD_NS5_IJSC_NSA_ILi0EEESW_EEEEENS5_IJNS4_10UnderscoreESZ_SZ_EEEEENS4_13SM90_TMA_LOADENS4_14ComposedLayoutINS4_7SwizzleILi1ELi4ELi3EEENS4_18smem_ptr_flag_bitsILi16EEENSV_INS5_IJNSA_ILi8EEESI_EEENS5_IJSI_SC_EEEEEEEvNS4_8identityENS4_23SM90_TMA_LOAD_MULTICASTES1C_vS1D_EENS_8epilogue10collective6detail29Sm90TmaWarpSpecializedAdapterINS1H_15DefaultEpilogueISK_SL_SL_NS1G_6thread17LinearCombinationISK_Li1EffLNS1L_9ScaleType4KindE0ELNS_15FloatRoundStyleE2ESK_EENS1_15EpilogueDefaultEEEEEvvEEEEvNT_6ParamsE,@"STO_CUDA_ENTRY STV_DEFAULT"
_ZN7cutlass13device_kernelINS_4gemm6kernel13GemmUniversalIN4cute5tupleIJiiiiEEENS1_10collective13CollectiveMmaINS1_34MainloopSm90TmaGmmaWarpSpecializedILi26ENS5_IJNS4_1CILi2EEENSA_ILi1EEESC_EEENS1_35KernelTmaWarpSpecializedCooperativeEEENS5_IJNSA_ILi192EEENSA_ILi80EEENSA_ILi16EEEEEENS_6half_tENS5_IJlSC_lEEESK_SL_NS4_8TiledMMAINS4_8MMA_AtomIJNS4_4SM904GMMA25MMA_64x16x16_F32F16F16_SSILNSP_5MajorE0ELSR_0ELNSP_7ScaleInE1ELSS_1EEEEEENS4_6LayoutISD_NS5_IJSC_NSA_ILi0EEESW_EEEEENS5_IJNS4_10UnderscoreESZ_SZ_EEEEENS4_13SM90_TMA_LOADENS4_14ComposedLayoutINS4_7SwizzleILi1ELi4ELi3EEENS4_18smem_ptr_flag_bitsILi16EEENSV_INS5_IJNSA_ILi8EEESI_EEENS5_IJSI_SC_EEEEEEEvNS4_8identityENS4_23SM90_TMA_LOAD_MULTICASTES1C_vS1D_EENS_8epilogue10collective6detail29Sm90TmaWarpSpecializedAdapterINS1H_15DefaultEpilogueISK_SL_SL_NS1G_6thread17LinearCombinationISK_Li1EffLNS1L_9ScaleType4KindE0ELNS_15FloatRoundStyleE2ESK_EENS1_15EpilogueDefaultEEEEEvvEEEEvNT_6ParamsE:
[----:B------:R-:W0:Y:S01]  /*0000*/  LDC R1, c[0x0][0x28] ;  /* 0x00000a00ff017b82 */ /* 0x000e220000000800 */
[----:B------:R-:W1:Y:S01]  /*0010*/  S2R R18, SR_TID.X ;  /* 0x0000000000127919 */ /* 0x000e620000002100 */
[----:B------:R-:W-:Y:S01]  /*0020*/  ELECT P0, URZ, PT ;  /* 0x00000000003f782f */ /* 0x000fe20003800000 */
[----:B------:R-:W-:Y:S01]  /*0030*/  BSSY B0, `(.L_x_0) ;  /* 0x000000f000007945 */ /* 0x000fe20003800000 */
[--C-:B-1----:R-:W-:Y:S02]  /*0040*/  SHF.R.U32.HI R0, RZ, 0x5, R18.reuse ;  /* 0x00000005ff007819 */ /* 0x102fe40000011612 */
[----:B------:R-:W-:-:S03]  /*0050*/  SHF.R.U32.HI R3, RZ, 0x7, R18 ;  /* 0x00000007ff037819 */ /* 0x000fc60000011612 */
[----:B------:R-:W1:Y:S04]  /*0060*/  SHFL.IDX PT, R2, R0, RZ, 0x1f ;  /* 0x00001fff00027589 */ /* 0x000e6800000e0000 */
[----:B------:R2:W3:Y:S01]  /*0070*/  SHFL.IDX PT, R5, R3, RZ, 0x1f ;  /* 0x00001fff03057589 */ /* 0x0004e200000e0000 */
[----:B-1----:R-:W-:-:S13]  /*0080*/  ISETP.NE.OR P0, PT, R2, RZ, !P0 ;  /* 0x000000ff0200720c */ /* 0x002fda0004705670 */
[----:B0-23--:R-:W-:Y:S05]  /*0090*/  @P0 BRA `(.L_x_1) ;  /* 0x0000000000200947 */ /* 0x00dfea0003800000 */
[----:B------:R-:W-:Y:S02]  /*00a0*/  ULDC.64 UR4, c[0x0][0x198] ;  /* 0x0000660000047ab9 */ /* 0x000fe40000000a00 */
[----:B------:R-:W-:Y:S02]  /*00b0*/  UIADD3 UR6, UP0, UR4, 0xf0, URZ ;  /* 0x000000f004067890 */ /* 0x000fe4000ff1e03f */
[----:B------:R-:W-:Y:S02]  /*00c0*/  UIADD3 UR4, UP1, UR4, 0x1f0, URZ ;  /* 0x000001f004047890 */ /* 0x000fe4000ff3e03f */
[----:B------:R-:W-:Y:S02]  /*00d0*/  UIADD3.X UR7, URZ, UR5, URZ, UP0, !UPT ;  /* 0x000000053f077290 */ /* 0x000fe400087fe43f */
[----:B------:R-:W-:-:S07]  /*00e0*/  UIADD3.X UR5, URZ, UR5, URZ, UP1, !UPT ;  /* 0x000000053f057290 */ /* 0x000fce0008ffe43f */
[----:B------:R0:W-:Y:S02]  /*00f0*/  UTMACCTL.PF [UR6] ;  /* 0x00000000060079b9 */ /* 0x0001e40008040000 */
[----:B------:R0:W-:Y:S02]  /*0100*/  UTMACCTL.PF [UR4] ;  /* 0x00000000040079b9 */ /* 0x0001e40008040000 */
[----:B0-----:R-:W-:Y:S01]  /*0110*/  NOP ;  /* 0x0000000000007918 */ /* 0x001fe20000000000 */
.L_x_1:
[----:B------:R-:W-:Y:S05]  /*0120*/  BSYNC B0 ;  /* 0x0000000000007941 */ /* 0x000fea0003800000 */
.L_x_0:
[----:B------:R-:W0:Y:S02]  /*0130*/  SHFL.IDX PT, R3, R0, RZ, 0x1f ;  /* 0x00001fff00037589 */ /* 0x000e2400000e0000 */
[----:B0-----:R-:W-:-:S13]  /*0140*/  ISETP.NE.AND P0, PT, R3, RZ, PT ;  /* 0x000000ff0300720c */ /* 0x001fda0003f05270 */
[----:B------:R-:W-:Y:S05]  /*0150*/  @P0 BRA `(.L_x_2) ;  /* 0x0000000400140947 */ /* 0x000fea0003800000 */
[----:B------:R-:W-:Y:S01]  /*0160*/  ELECT P0, URZ, PT ;  /* 0x00000000003f782f */ /* 0x000fe20003800000 */
[----:B------:R-:W-:-:S12]  /*0170*/  BSSY B0, `(.L_x_2) ;  /* 0x0000043000007945 */ /* 0x000fd80003800000 */
[----:B------:R-:W-:Y:S05]  /*0180*/  @!P0 BRA `(.L_x_3) ;  /* 0x0000000400048947 */ /* 0x000fea0003800000 */
[----:B------:R-:W0:Y:S01]  /*0190*/  S2UR UR8, SR_CgaCtaId ;  /* 0x00000000000879c3 */ /* 0x000e220000008800 */
[----:B------:R-:W-:Y:S01]  /*01a0*/  UMOV UR4, 0x400 ;  /* 0x0000040000047882 */ /* 0x000fe20000000000 */
[----:B------:R-:W-:Y:S01]  /*01b0*/  UMOV UR5, 0x1 ;  /* 0x0000000100057882 */ /* 0x000fe20000000000 */
[----:B------:R-:W-:Y:S02]  /*01c0*/  UMOV UR6, 0x4 ;  /* 0x0000000400067882 */ /* 0x000fe40000000000 */
[----:B------:R-:W-:-:S04]  /*01d0*/  UIADD3 UR6, -UR6, 0x100000, URZ ;  /* 0x0010000006067890 */ /* 0x000fc8000fffe13f */
[----:B------:R-:W-:Y:S02]  /*01e0*/  USHF.L.U32 UR7, UR6, 0xb, URZ ;  /* 0x0000000b06077899 */ /* 0x000fe4000800063f */
[----:B------:R-:W-:Y:S02]  /*01f0*/  USHF.L.U32 UR6, UR6, 0x1, URZ ;  /* 0x0000000106067899 */ /* 0x000fe4000800063f */
[----:B0-----:R-:W-:Y:S02]  /*0200*/  ULEA UR8, UR8, UR4, 0x18 ;  /* 0x0000000408087291 */ /* 0x001fe4000f8ec03f */
[----:B------:R-:W-:-:S04]  /*0210*/  UIADD3 UR4, -UR5, 0x100000, URZ ;  /* 0x0010000005047890 */ /* 0x000fc8000fffe13f */
[----:B------:R-:W-:Y:S02]  /*0220*/  USHF.L.U32 UR5, UR4, 0xb, URZ ;  /* 0x0000000b04057899 */ /* 0x000fe4000800063f */
[----:B------:R-:W-:Y:S01]  /*0230*/  USHF.L.U32 UR4, UR4, 0x1, URZ ;  /* 0x0000000104047899 */ /* 0x000fe2000800063f */
[----:B------:R-:W0:Y:S11]  /*0240*/  FENCE.VIEW.ASYNC.S ;  /* 0x00000000000073c6 */ /* 0x000e360000000000 */
[----:B0-----:R0:W1:Y:S01]  /*0250*/  SYNCS.EXCH.64 URZ, [UR8], UR4 ;  /* 0x00000004083f75b2 */ /* 0x0010620008000100 */
[----:B------:R0:W2:Y:S01]  /*0260*/  SYNCS.EXCH.64 URZ, [UR8+0xd0], UR6 ;  /* 0x0000d006083f75b2 */ /* 0x0000a20008000100 */
[----:B------:R0:W3:Y:S01]  /*0270*/  SYNCS.EXCH.64 URZ, [UR8+0x8], UR4 ;  /* 0x00000804083f75b2 */ /* 0x0000e20008000100 */
[----:B------:R0:W4:Y:S01]  /*0280*/  SYNCS.EXCH.64 URZ, [UR8+0xd8], UR6 ;  /* 0x0000d806083f75b2 */ /* 0x0001220008000100 */
[----:B------:R0:W0:Y:S01]  /*0290*/  SYNCS.EXCH.64 URZ, [UR8+0x10], UR4 ;  /* 0x00001004083f75b2 */ /* 0x0000220008000100 */
        /* <DEDUP_REMOVED lines=47> */
[----:B-1234-:R-:W-:Y:S01]  /*0590*/  NOP ;  /* 0x0000000000007918 */ /* 0x01efe20000000000 */
.L_x_3:
[----:B0-----:R-:W-:Y:S05]  /*05a0*/  BSYNC B0 ;  /* 0x0000000000007941 */ /* 0x001fea0003800000 */
.L_x_2:
[----:B------:R-:W-:Y:S01]  /*05b0*/  SHF.R.S32.HI R7, RZ, 0x1f, R18 ;  /* 0x0000001fff077819 */ /* 0x000fe20000011412 */
[----:B------:R-:W0:Y:S01]  /*05c0*/  SHFL.IDX PT, R0, R0, RZ, 0x1f ;  /* 0x00001fff00007589 */ /* 0x000e2200000e0000 */
[----:B------:R-:W1:Y:S01]  /*05d0*/  S2UR UR8, SR_CTAID.X ;  /* 0x00000000000879c3 */ /* 0x000e620000002500 */
[----:B------:R-:W-:Y:S02]  /*05e0*/  ELECT P0, URZ, PT ;  /* 0x00000000003f782f */ /* 0x000fe40003800000 */
[----:B------:R-:W-:Y:S01]  /*05f0*/  LEA.HI R7, R7, R18, RZ, 0x7 ;  /* 0x0000001207077211 */ /* 0x000fe200078f38ff */
[----:B------:R-:W2:Y:S01]  /*0600*/  S2R R4, SR_CTAID.Y ;  /* 0x0000000000047919 */ /* 0x000ea20000002600 */
[----:B------:R-:W-:Y:S01]  /*0610*/  SHF.R.S32.HI R8, RZ, 0x1f, R3 ;  /* 0x0000001fff087819 */ /* 0x000fe20000011403 */
[----:B------:R-:W-:Y:S01]  /*0620*/  ULDC UR4, c[0x0][0x150] ;  /* 0x0000540000047ab9 */ /* 0x000fe20000000800 */
[----:B------:R-:W-:Y:S01]  /*0630*/  LOP3.LUT R7, R7, 0xffffff80, RZ, 0xc0, !PT ;  /* 0xffffff8007077812 */ /* 0x000fe200078ec0ff */
[----:B------:R-:W-:Y:S01]  /*0640*/  NOP ;  /* 0x0000000000007918 */ /* 0x000fe20000000000 */
[----:B------:R-:W-:Y:S01]  /*0650*/  LEA.HI R8, R8, R3, RZ, 0x2 ;  /* 0x0000000308087211 */ /* 0x000fe200078f10ff */
[----:B------:R-:W3:Y:S01]  /*0660*/  LDC R10, c[0x0][0x144] ;  /* 0x00005100ff0a7b82 */ /* 0x000ee20000000800 */
[----:B------:R-:W-:Y:S01]  /*0670*/  NOP ;  /* 0x0000000000007918 */ /* 0x000fe20000000000 */
[----:B------:R-:W-:Y:S01]  /*0680*/  IMAD.IADD R6, R18, 0x1, -R7 ;  /* 0x0000000112067824 */ /* 0x000fe200078e0a07 */
[----:B------:R-:W-:Y:S01]  /*0690*/  LOP3.LUT R8, R8, 0x3ffffffc, RZ, 0xc0, !PT ;  /* 0x3ffffffc08087812 */ /* 0x000fe200078ec0ff */
[----:B------:R-:W-:Y:S01]  /*06a0*/  IMAD.MOV.U32 R23, RZ, RZ, 0x1 ;  /* 0x00000001ff177424 */ /* 0x000fe200078e00ff */
[----:B------:R-:W-:-:S02]  /*06b0*/  ISETP.NE.AND P3, PT, R5, RZ, PT ;  /* 0x000000ff0500720c */ /* 0x000fc40003f65270 */
[----:B------:R-:W-:Y:S01]  /*06c0*/  SHF.R.S32.HI R7, RZ, 0x1f, R6 ;  /* 0x0000001fff077819 */ /* 0x000fe20000011406 */
[----:B------:R-:W-:Y:S01]  /*06d0*/  IMAD.IADD R8, R3, 0x1, -R8 ;  /* 0x0000000103087824 */ /* 0x000fe200078e0a08 */
[----:B------:R-:W4:Y:S02]  /*06e0*/  LDC R13, c[0x0][0x140] ;  /* 0x00005000ff0d7b82 */ /* 0x000f240000000800 */
[----:B------:R-:W-:Y:S02]  /*06f0*/  LEA.HI R7, R7, R6, RZ, 0x3 ;  /* 0x0000000607077211 */ /* 0x000fe400078f18ff */
[----:B0-----:R-:W-:Y:S02]  /*0700*/  ISETP.NE.OR P0, PT, R0, RZ, !P0 ;  /* 0x000000ff0000720c */ /* 0x001fe40004705670 */
[--C-:B------:R-:W-:Y:S02]  /*0710*/  SHF.R.S32.HI R0, RZ, 0x3, R7.reuse ;  /* 0x00000003ff007819 */ /* 0x100fe40000011407 */
[----:B------:R-:W-:-:S02]  /*0720*/  SHF.R.S32.HI R7, RZ, 0x1f, R7 ;  /* 0x0000001fff077819 */ /* 0x000fc40000011407 */
[----:B-1----:R-:W-:Y:S02]  /*0730*/  I2FP.F32.U32 R9, UR8 ;  /* 0x0000000800097c45 */ /* 0x002fe40008201000 */
[----:B------:R-:W-:-:S03]  /*0740*/  LEA.HI R7, R7, R0, RZ, 0x2 ;  /* 0x0000000007077211 */ /* 0x000fc600078f10ff */
[----:B------:R-:W-:Y:S01]  /*0750*/  FMUL R9, R9, UR4 ;  /* 0x0000000409097c20 */ /* 0x000fe20008400000 */
[----:B------:R-:W-:Y:S01]  /*0760*/  LOP3.LUT R7, R7, 0xfffffffc, RZ, 0xc0, !PT ;  /* 0xfffffffc07077812 */ /* 0x000fe200078ec0ff */
[----:B------:R-:W-:Y:S01]  /*0770*/  VOTEU.ALL UP0, P0 ;  /* 0x00000000003f7886 */ /* 0x000fe20000000000 */
[----:B--2---:R-:W-:Y:S01]  /*0780*/  I2FP.F32.U32 R3, R4 ;  /* 0x0000000400037245 */ /* 0x004fe20000201000 */
[----:B------:R-:W-:Y:S01]  /*0790*/  ULDC UR4, c[0x0][0x154] ;  /* 0x0000550000047ab9 */ /* 0x000fe20000000800 */
[----:B------:R-:W-:Y:S01]  /*07a0*/  VOTEU.ALL UP1, P0 ;  /* 0x00000000003f7886 */ /* 0x000fe20000020000 */
[----:B------:R-:W0:Y:S01]  /*07b0*/  F2I.U32.TRUNC.NTZ R9, R9 ;  /* 0x0000000900097305 */ /* 0x000e22000020f000 */
[----:B------:R-:W-:Y:S01]  /*07c0*/  IMAD.IADD R7, R0, 0x1, -R7 ;  /* 0x0000000100077824 */ /* 0x000fe200078e0a07 */
[----:B------:R-:W1:Y:S01]  /*07d0*/  @!UP0 S2UR UR7, SR_CgaCtaId ;  /* 0x00000000000789c3 */ /* 0x000e620000008800 */
[----:B------:R-:W-:Y:S01]  /*07e0*/  FMUL R12, R3, UR4 ;  /* 0x00000004030c7c20 */ /* 0x000fe20008400000 */
[----:B------:R-:W-:Y:S01]  /*07f0*/  UMOV UR4, 0x20 ;  /* 0x0000002000047882 */ /* 0x000fe20000000000 */
[----:B------:R-:W-:Y:S01]  /*0800*/  IMAD R8, R8, 0x4, R7 ;  /* 0x0000000408087824 */ /* 0x000fe200078e0207 */
[----:B------:R-:W-:Y:S01]  /*0810*/  @!UP0 UMOV UR6, 0x400 ;  /* 0x0000040000068882 */ /* 0x000fe20000000000 */
[----:B------:R-:W-:-:S04]  /*0820*/  @!UP0 UIADD3 UR4, -UR4, 0x100000, URZ ;  /* 0x0010000004048890 */ /* 0x000fc8000fffe13f */
[----:B------:R-:W-:Y:S02]  /*0830*/  @!UP0 USHF.L.U32 UR5, UR4, 0xb, URZ ;  /* 0x0000000b04058899 */ /* 0x000fe4000800063f */
[----:B------:R-:W-:Y:S01]  /*0840*/  @!UP0 USHF.L.U32 UR4, UR4, 0x1, URZ ;  /* 0x0000000104048899 */ /* 0x000fe2000800063f */
[----:B----4-:R-:W-:Y:S01]  /*0850*/  ISETP.EQ.U32.AND P2, PT, R13, 0x1, PT ;  /* 0x000000010d00780c */ /* 0x010fe20003f42070 */
[----:B------:R-:W2:Y:S01]  /*0860*/  F2I.U32.TRUNC.NTZ R12, R12 ;  /* 0x0000000c000c7305 */ /* 0x000ea2000020f000 */
[----:B------:R-:W-:Y:S01]  /*0870*/  LEA.HI R0, R8, R8, RZ, 0x1 ;  /* 0x0000000808007211 */ /* 0x000fe200078f08ff */
[----:B------:R-:W4:Y:S03]  /*0880*/  LDC R7, c[0x0][0x148] ;  /* 0x00005200ff077b82 */ /* 0x000f260000000800 */
[----:B------:R-:W-:Y:S01]  /*0890*/  LOP3.LUT R11, R0, 0xfffffffe, RZ, 0xc0, !PT ;  /* 0xfffffffe000b7812 */ /* 0x000fe200078ec0ff */
[----:B0-----:R-:W-:Y:S01]  /*08a0*/  IMAD.MOV R15, RZ, RZ, -R9 ;  /* 0x000000ffff0f7224 */ /* 0x001fe200078e0a09 */
[----:B------:R-:W-:-:S03]  /*08b0*/  SHF.R.S32.HI R9, RZ, 0x1f, R2 ;  /* 0x0000001fff097819 */ /* 0x000fc60000011402 */
[----:B---3--:R-:W-:Y:S01]  /*08c0*/  IMAD R3, R10, R15, UR8 ;  /* 0x000000080a037e24 */ /* 0x008fe2000f8e020f */
[----:B------:R-:W-:Y:S01]  /*08d0*/  LEA.HI R9, R9, R2, RZ, 0x2 ;  /* 0x0000000209097211 */ /* 0x000fe200078f10ff */
[C---:B------:R-:W-:Y:S02]  /*08e0*/  IMAD.IADD R0, R8.reuse, 0x1, -R11 ;  /* 0x0000000108007824 */ /* 0x040fe400078e0a0b */
[----:B------:R-:W-:Y:S01]  /*08f0*/  IMAD.SHL.U32 R11, R8, 0x4, RZ ;  /* 0x00000004080b7824 */ /* 0x000fe200078e00ff */
[----:B------:R-:W-:Y:S01]  /*0900*/  LOP3.LUT R9, R9, 0xfffffffc, RZ, 0xc0, !PT ;  /* 0xfffffffc09097812 */ /* 0x000fe200078ec0ff */
[----:B--2---:R-:W-:Y:S01]  /*0910*/  IMAD.MOV R21, RZ, RZ, -R12 ;  /* 0x000000ffff157224 */ /* 0x004fe200078e0a0c */
[----:B------:R-:W-:Y:S01]  /*0920*/  ISETP.NE.AND P4, PT, R0, R3, PT ;  /* 0x000000030000720c */ /* 0x000fe20003f85270 */
[----:B-1----:R-:W-:Y:S01]  /*0930*/  @!UP0 ULEA UR6, UR7, UR6, 0x18 ;  /* 0x0000000607068291 */ /* 0x002fe2000f8ec03f */
[----:B------:R-:W-:Y:S01]  /*0940*/  LOP3.LUT R22, R8, 0xc, R11, 0x78, !PT ;  /* 0x0000000c08167812 */ /* 0x000fe200078e780b */
[----:B------:R-:W-:Y:S01]  /*0950*/  IMAD.IADD R0, R2, 0x1, -R9 ;  /* 0x0000000102007824 */ /* 0x000fe200078e0a09 */
[----:B------:R-:W-:Y:S01]  /*0960*/  VOTEU.ALL UP0, P0 ;  /* 0x00000000003f7886 */ /* 0x000fe20000000000 */
[----:B------:R-:W-:Y:S01]  /*0970*/  LOP3.LUT P0, RZ, R6, 0x7, RZ, 0xc0, !PT ;  /* 0x0000000706ff7812 */ /* 0x000fe2000780c0ff */
[----:B------:R-:W-:-:S02]  /*0980*/  VIADD R6, R5, 0xffffffff ;  /* 0xffffffff05067836 */ /* 0x000fc40000000000 */
[----:B------:R-:W-:Y:S01]  /*0990*/  ISETP.NE.AND P1, PT, R0, 0x3, PT ;  /* 0x000000030000780c */ /* 0x000fe20003f25270 */
[----:B----4-:R-:W-:Y:S01]  /*09a0*/  IMAD R9, R7, R21, R4 ;  /* 0x0000001507097224 */ /* 0x010fe200078e0204 */
[----:B------:R-:W-:Y:S02]  /*09b0*/  ISETP.LT.U32.AND P0, PT, R22, 0x2, !P0 ;  /* 0x000000021600780c */ /* 0x000fe40004701070 */
[----:B------:R-:W-:Y:S01]  /*09c0*/  ISETP.EQ.OR P1, PT, R0, RZ, !P1 ;  /* 0x000000ff0000720c */ /* 0x000fe20004f22670 */
[----:B------:R-:W0:Y:S02]  /*09d0*/  FENCE.VIEW.ASYNC.S ;  /* 0x00000000000073c6 */ /* 0x000e240000000000 */
[----:B0-----:R0:W1:Y:S01]  /*09e0*/  @!UP0 SYNCS.EXCH.64 URZ, [UR6+0x1b0], UR4 ;  /* 0x0001b004063f85b2 */ /* 0x0010620008000100 */
[----:B------:R-:W-:Y:S02]  /*09f0*/  @P4 LEA.HI R2, R22, R22, RZ, 0x1 ;  /* 0x0000001616024211 */ /* 0x000fe400078f08ff */
[----:B------:R-:W-:-:S02]  /*0a00*/  ISETP.EQ.AND P1, PT, R5, RZ, P1 ;  /* 0x000000ff0500720c */ /* 0x000fc40000f22270 */
[----:B------:R-:W-:Y:S02]  /*0a10*/  @P4 SHF.R.S32.HI R2, RZ, 0x1, R2 ;  /* 0x00000001ff024819 */ /* 0x000fe40000011402 */
[----:B------:R-:W-:Y:S02]  /*0a20*/  ISETP.GE.U32.AND P6, PT, R6, 0x2, PT ;  /* 0x000000020600780c */ /* 0x000fe40003fc6070 */
[----:B------:R-:W-:Y:S02]  /*0a30*/  @P4 ISETP.NE.AND P5, PT, R2, R9, PT ;  /* 0x000000090200420c */ /* 0x000fe40003fa5270 */
[----:B------:R-:W-:Y:S02]  /*0a40*/  SEL R2, RZ, 0x1, !P0 ;  /* 0x00000001ff027807 */ /* 0x000fe40004000000 */
[----:B------:R-:W-:Y:S02]  /*0a50*/  @P4 SEL R23, RZ, 0x1, P5 ;  /* 0x00000001ff174807 */ /* 0x000fe40002800000 */
[----:B------:R-:W-:Y:S01]  /*0a60*/  SEL R19, RZ, 0x1, !P1 ;  /* 0x00000001ff137807 */ /* 0x000fe20004800000 */
[----:B------:R0:W2:Y:S01]  /*0a70*/  @!UP1 SYNCS.EXCH.64 URZ, [UR6+0x1b8], UR4 ;  /* 0x0001b804063f95b2 */ /* 0x0000a20008000100 */
[----:B------:R-:W-:Y:S01]  /*0a80*/  LOP3.LUT R23, R23, R2, RZ, 0xc0, !PT ;  /* 0x0000000217177212 */ /* 0x000fe200078ec0ff */
[----:B------:R-:W-:Y:S01]  /*0a90*/  NOP ;  /* 0x0000000000007918 */ /* 0x000fe20000000000 */
[----:B------:R-:W-:Y:S01]  /*0aa0*/  SEL R19, R19, 0x2, P6 ;  /* 0x0000000213137807 */ /* 0x000fe20003000000 */
[----:B------:R-:W-:Y:S06]  /*0ab0*/  @!P2 BRA `(.L_x_4) ;  /* 0x000000000008a947 */ /* 0x000fec0003800000 */
[----:B-12---:R-:W-:Y:S01]  /*0ac0*/  UCGABAR_ARV ;  /* 0x00000000000079c7 */ /* 0x006fe20008000000 */
[----:B------:R-:W-:Y:S05]  /*0ad0*/  BRA `(.L_x_5) ;  /* 0x0000000000047947 */ /* 0x000fea0003800000 */
.L_x_4:
[----:B-12---:R-:W-:Y:S01]  /*0ae0*/  NOP ;  /* 0x0000000000007918 */ /* 0x006fe20000000000 */
.L_x_5:
[----:B------:R-:W1:Y:S01]  /*0af0*/  LDC R2, c[0x0][0x65c] ;  /* 0x00019700ff027b82 */ /* 0x000e620000000800 */
[----:B------:R-:W-:Y:S02]  /*0b00*/  IMAD.U32 R8, RZ, RZ, UR8 ;  /* 0x00000008ff087e24 */ /* 0x000fe4000f8e00ff */
[----:B------:R-:W-:Y:S01]  /*0b10*/  IMAD.MOV.U32 R9, RZ, RZ, RZ ;  /* 0x000000ffff097224 */ /* 0x000fe200078e00ff */
[----:B-1----:R-:W-:-:S04]  /*0b20*/  ISETP.NE.AND P1, PT, R2, 0x1, PT ;  /* 0x000000010200780c */ /* 0x002fc80003f25270 */
[----:B------:R-:W-:-:S09]  /*0b30*/  P2R R5, PR, RZ, 0x2 ;  /* 0x00000002ff057803 */ /* 0x000fd20000000000 */
[----:B------:R-:W1:Y:S01]  /*0b40*/  @P1 LDC R17, c[0x0][0x10] ;  /* 0x00000400ff111b82 */ /* 0x000e620000000800 */
[----:B------:R-:W-:Y:S02]  /*0b50*/  @P1 IMAD.MOV.U32 R5, RZ, RZ, RZ ;  /* 0x000000ffff051224 */ /* 0x000fe400078e00ff */
[----:B------:R-:W-:-:S05]  /*0b60*/  @P1 IMAD.MOV.U32 R13, RZ, RZ, RZ ;  /* 0x000000ffff0d1224 */ /* 0x000fca00078e00ff */
[----:B------:R-:W2:Y:S01]  /*0b70*/  @!P1 LDC R11, c[0x0][0xc] ;  /* 0x00000300ff0b9b82 */ /* 0x000ea20000000800 */
[----:B-1----:R-:W-:-:S04]  /*0b80*/  @P1 IMAD.WIDE.U32 R16, R17, UR8, R4 ;  /* 0x0000000811101c25 */ /* 0x002fc8000f8e0004 */
[----:B------:R-:W-:Y:S02]  /*0b90*/  @P1 IMAD.IADD R17, R17, 0x1, R13 ;  /* 0x0000000111111824 */ /* 0x000fe400078e020d */
[----:B--2---:R-:W-:-:S04]  /*0ba0*/  @!P1 IMAD.WIDE.U32 R8, R4, R11, R8 ;  /* 0x0000000b04089225 */ /* 0x004fc800078e0008 */
[----:B------:R-:W-:Y:S02]  /*0bb0*/  @!P1 IMAD.MOV.U32 R16, RZ, RZ, R8 ;  /* 0x000000ffff109224 */ /* 0x000fe400078e0008 */
[----:B------:R-:W-:Y:S01]  /*0bc0*/  @!P1 IMAD.MOV.U32 R17, RZ, RZ, R9 ;  /* 0x000000ffff119224 */ /* 0x000fe200078e0009 */
[----:B------:R-:W-:Y:S06]  /*0bd0*/  @!P2 BRA `(.L_x_6) ;  /* 0x00000000000ca947 */ /* 0x000fec0003800000 */
[----:B------:R-:W-:Y:S01]  /*0be0*/  UCGABAR_WAIT ;  /* 0x0000000000007dc7 */ /* 0x000fe20008000000 */
[----:B------:R-:W-:Y:S01]  /*0bf0*/  CCTL.IVALL ;  /* 0x00000000ff00798f */ /* 0x000fe20002000000 */
[----:B------:R-:W-:Y:S05]  /*0c00*/  BRA `(.L_x_7) ;  /* 0x0000000000047947 */ /* 0x000fea0003800000 */
.L_x_6:
[----:B------:R-:W-:Y:S06]  /*0c10*/  BAR.SYNC.DEFER_BLOCKING 0x0 ;  /* 0x0000000000007b1d */ /* 0x000fec0000010000 */
.L_x_7:
[----:B------:R-:W-:Y:S05]  /*0c20*/  @!P3 BRA `(.L_x_8) ;  /* 0x000000700034b947 */ /* 0x000fea0003800000 */
[----:B------:R-:W-:-:S13]  /*0c30*/  ISETP.GT.U32.AND P0, PT, R6, 0x1, PT ;  /* 0x000000010600780c */ /* 0x000fda0003f04070 */
[----:B0-----:R-:W-:Y:S05]  /*0c40*/  @P0 EXIT ;  /* 0x000000000000094d */ /* 0x001fea0003800000 */
[----:B------:R-:W-:Y:S01]  /*0c50*/  ULDC.64 UR4, c[0x0][0x650] ;  /* 0x0001940000047ab9 */ /* 0x000fe20000000a00 */
[----:B------:R-:W-:Y:S01]  /*0c60*/  PRMT R0, RZ, 0x7610, R0 ;  /* 0x00007610ff007816 */ /* 0x000fe20000000000 */
[----:B------:R-:W-:Y:S01]  /*0c70*/  IMAD.MOV.U32 R107, RZ, RZ, -0x1 ;  /* 0xffffffffff6b7424 */ /* 0x000fe200078e00ff */
[----:B------:R-:W-:Y:S01]  /*0c80*/  ISETP.GE.U32.AND P0, PT, R16, UR4, PT ;  /* 0x0000000410007c0c */ /* 0x000fe2000bf06070 */
[----:B------:R-:W-:Y:S02]  /*0c90*/  IMAD.MOV.U32 R108, RZ, RZ, -0x1 ;  /* 0xffffffffff6c7424 */ /* 0x000fe400078e00ff */
[----:B------:R-:W-:Y:S01]  /*0ca0*/  IMAD.MOV.U32 R105, RZ, RZ, -0x1 ;  /* 0xffffffffff697424 */ /* 0x000fe200078e00ff */
[----:B------:R-:W-:-:S13]  /*0cb0*/  ISETP.GE.U32.AND.EX P0, PT, R17, UR5, PT, P0 ;  /* 0x0000000511007c0c */ /* 0x000fda000bf06100 */
[----:B------:R-:W-:Y:S05]  /*0cc0*/  @P0 BRA `(.L_x_9) ;  /* 0x0000000400280947 */ /* 0x000fea0003800000 */
[----:B------:R-:W0:Y:S01]  /*0cd0*/  LDC.64 R24, c[0x0][0x628] ;  /* 0x00018a00ff187b82 */ /* 0x000e220000000a00 */
[----:B------:R-:W-:Y:S02]  /*0ce0*/  IMAD.MOV.U32 R8, RZ, RZ, R16 ;  /* 0x000000ffff087224 */ /* 0x000fe400078e0010 */
[----:B------:R-:W-:-:S05]  /*0cf0*/  IMAD.MOV.U32 R9, RZ, RZ, R17 ;  /* 0x000000ffff097224 */ /* 0x000fca00078e0011 */
[----:B------:R-:W1:Y:S08]  /*0d00*/  LDC R0, c[0x0][0x630] ;  /* 0x00018c00ff007b82 */ /* 0x000e700000000800 */
[----:B------:R-:W2:Y:S01]  /*0d10*/  LDC.64 R26, c[0x0][0x620] ;  /* 0x00018800ff1a7b82 */ /* 0x000ea20000000a00 */
[----:B0-----:R-:W-:-:S04]  /*0d20*/  ISETP.NE.U32.AND P0, PT, R24, RZ, PT ;  /* 0x000000ff1800720c */ /* 0x001fc80003f05070 */
[----:B------:R-:W-:-:S13]  /*0d30*/  ISETP.NE.AND.EX P0, PT, R25, RZ, PT, P0 ;  /* 0x000000ff1900720c */ /* 0x000fda0003f05300 */
[----:B-12---:R-:W-:Y:S05]  /*0d40*/  @!P0 BRA `(.L_x_10) ;  /* 0x0000000000288947 */ /* 0x006fea0003800000 */
[----:B------:R-:W0:Y:S02]  /*0d50*/  LDC R13, c[0x0][0x634] ;  /* 0x00018d00ff0d7b82 */ /* 0x000e240000000800 */
[----:B0-----:R-:W-:-:S05]  /*0d60*/  IADD3 R13, P0, R16, R13, RZ ;  /* 0x0000000d100d7210 */ /* 0x001fca0007f1e0ff */
[----:B------:R-:W-:-:S04]  /*0d70*/  IMAD.X R15, RZ, RZ, R17, P0 ;  /* 0x000000ffff0f7224 */ /* 0x000fc800000e0611 */
[----:B------:R-:W-:-:S04]  /*0d80*/  IMAD.WIDE.U32 R8, R15, R24, RZ ;  /* 0x000000180f087225 */ /* 0x000fc800078e00ff */
[----:B------:R-:W-:-:S04]  /*0d90*/  IMAD.WIDE.U32 R10, P0, R13, R25, R8 ;  /* 0x000000190d0a7225 */ /* 0x000fc80007800008 */
[----:B------:R-:W-:-:S04]  /*0da0*/  IMAD.WIDE.U32 R8, R13, R24, RZ ;  /* 0x000000180d087225 */ /* 0x000fc800078e00ff */
[----:B------:R-:W-:Y:S01]  /*0db0*/  IMAD.X R13, RZ, RZ, RZ, P0 ;  /* 0x000000ffff0d7224 */ /* 0x000fe200000e06ff */
[----:B------:R-:W-:Y:S01]  /*0dc0*/  IADD3 RZ, P0, R9, R10, RZ ;  /* 0x0000000a09ff7210 */ /* 0x000fe20007f1e0ff */
[----:B------:R-:W-:-:S04]  /*0dd0*/  IMAD.MOV.U32 R12, RZ, RZ, R11 ;  /* 0x000000ffff0c7224 */ /* 0x000fc800078e000b */
[----:B------:R-:W-:-:S08]  /*0de0*/  IMAD.WIDE.U32.X R8, R15, R25, R12, P0 ;  /* 0x000000190f087225 */ /* 0x000fd000000e040c */
.L_x_10:
[----:B------:R-:W0:Y:S01]  /*0df0*/  LDC.64 R24, c[0x0][0x640] ;  /* 0x00019000ff187b82 */ /* 0x000e220000000a00 */
[-CC-:B------:R-:W-:Y:S01]  /*0e00*/  SHF.R.U64 R105, R8, R0.reuse, R9.reuse ;  /* 0x0000000008697219 */ /* 0x180fe20000001209 */
[----:B------:R-:W-:Y:S01]  /*0e10*/  IMAD R30, R7, R21, R4 ;  /* 0x00000015071e7224 */ /* 0x000fe200078e0204 */
[----:B------:R-:W-:Y:S01]  /*0e20*/  SHF.R.U32.HI R0, RZ, R0, R9 ;  /* 0x00000000ff007219 */ /* 0x000fe20000011609 */
[----:B------:R-:W-:Y:S01]  /*0e30*/  IMAD.MOV.U32 R21, RZ, RZ, 0x1 ;  /* 0x00000001ff157424 */ /* 0x000fe200078e00ff */
[----:B------:R-:W-:-:S03]  /*0e40*/  IADD3 R5, P0, RZ, -R105, RZ ;  /* 0x80000069ff057210 */ /* 0x000fc60007f1e0ff */
[----:B------:R-:W1:Y:S02]  /*0e50*/  LDC R6, c[0x0][0x618] ;  /* 0x00018600ff067b82 */ /* 0x000e640000000800 */
[----:B------:R-:W-:-:S04]  /*0e60*/  IMAD.X R9, RZ, RZ, ~R0, P0 ;  /* 0x000000ffff097224 */ /* 0x000fc800000e0e00 */
[-C--:B------:R-:W-:Y:S02]  /*0e70*/  IMAD R0, R9, R26.reuse, RZ ;  /* 0x0000001a09007224 */ /* 0x080fe400078e02ff */
[----:B------:R-:W2:Y:S01]  /*0e80*/  LDC R11, c[0x0][0x608] ;  /* 0x00018200ff0b7b82 */ /* 0x000ea20000000800 */
[----:B------:R-:W-:-:S04]  /*0e90*/  IMAD.WIDE.U32 R8, R5, R26, R16 ;  /* 0x0000001a05087225 */ /* 0x000fc800078e0010 */
[----:B------:R-:W-:-:S03]  /*0ea0*/  IMAD R5, R5, R27, R0 ;  /* 0x0000001b05057224 */ /* 0x000fc600078e0200 */
[----:B------:R-:W3:Y:S01]  /*0eb0*/  LDC R12, c[0x0][0x658] ;  /* 0x00019600ff0c7b82 */ /* 0x000ee20000000800 */
[----:B0-----:R-:W-:Y:S01]  /*0ec0*/  ISETP.NE.U32.AND P0, PT, R24, RZ, PT ;  /* 0x000000ff1800720c */ /* 0x001fe20003f05070 */
[----:B------:R-:W-:Y:S02]  /*0ed0*/  IMAD.IADD R5, R9, 0x1, R5 ;  /* 0x0000000109057824 */ /* 0x000fe400078e0205 */
[----:B------:R-:W-:Y:S01]  /*0ee0*/  IMAD.MOV.U32 R9, RZ, RZ, -0x1 ;  /* 0xffffffffff097424 */ /* 0x000fe200078e00ff */
[----:B------:R-:W-:-:S03]  /*0ef0*/  ISETP.NE.AND.EX P0, PT, R25, RZ, PT, P0 ;  /* 0x000000ff1900720c */ /* 0x000fc60003f05300 */
[----:B------:R-:W0:Y:S01]  /*0f00*/  LDC R15, c[0x0][0x600] ;  /* 0x00018000ff0f7b82 */ /* 0x000e220000000800 */
[-CC-:B-1----:R-:W-:Y:S02]  /*0f10*/  SHF.R.U64 R13, R8, R6.reuse, R5.reuse ;  /* 0x00000006080d7219 */ /* 0x182fe40000001205 */
[----:B------:R-:W-:-:S05]  /*0f20*/  SHF.R.U32.HI R0, RZ, R6, R5 ;  /* 0x00000006ff007219 */ /* 0x000fca0000011605 */
[----:B------:R-:W1:Y:S01]  /*0f30*/  LDC R14, c[0x0][0x648] ;  /* 0x00019200ff0e7b82 */ /* 0x000e620000000800 */
[-CC-:B--2---:R-:W-:Y:S02]  /*0f40*/  SHF.R.U64 R27, R13, R11.reuse, R0.reuse ;  /* 0x0000000b0d1b7219 */ /* 0x184fe40000001200 */
[----:B------:R-:W-:-:S05]  /*0f50*/  SHF.R.U32.HI R5, RZ, R11, R0 ;  /* 0x0000000bff057219 */ /* 0x000fca0000011600 */
[----:B------:R-:W2:Y:S01]  /*0f60*/  LDC R20, c[0x0][0x638] ;  /* 0x00018e00ff147b82 */ /* 0x000ea20000000800 */
[-CC-:B---3--:R-:W-:Y:S02]  /*0f70*/  SHF.R.U64 R28, R27, R12.reuse, R5.reuse ;  /* 0x0000000c1b1c7219 */ /* 0x188fe40000001205 */
[-C--:B------:R-:W-:Y:S02]  /*0f80*/  SHF.L.U32 R0, R9, R12.reuse, RZ ;  /* 0x0000000c09007219 */ /* 0x080fe400000006ff */
[----:B------:R-:W-:Y:S01]  /*0f90*/  SHF.R.U32.HI R5, RZ, R12, R5 ;  /* 0x0000000cff057219 */ /* 0x000fe20000011605 */
[----:B------:R-:W-:Y:S01]  /*0fa0*/  IMAD.MOV.U32 R4, RZ, RZ, R28 ;  /* 0x000000ffff047224 */ /* 0x000fe200078e001c */
[----:B------:R-:W-:Y:S01]  /*0fb0*/  LOP3.LUT R10, RZ, R0, RZ, 0x33, !PT ;  /* 0x00000000ff0a7212 */ /* 0x000fe200078e33ff */
[----:B------:R-:W3:Y:S01]  /*0fc0*/  LDC R26, c[0x0][0x610] ;  /* 0x00018400ff1a7b82 */ /* 0x000ee20000000800 */
[----:B------:R-:W-:Y:S05]  /*0fd0*/  @!P0 BRA `(.L_x_11) ;  /* 0x0000000000288947 */ /* 0x000fea0003800000 */
[----:B------:R-:W4:Y:S02]  /*0fe0*/  LDC R9, c[0x0][0x64c] ;  /* 0x00019300ff097b82 */ /* 0x000f240000000800 */
[----:B----4-:R-:W-:-:S05]  /*0ff0*/  IADD3 R9, P0, R28, R9, RZ ;  /* 0x000000091c097210 */ /* 0x010fca0007f1e0ff */
        /* <DEDUP_REMOVED lines=8> */
.L_x_11:
[----:B-1----:R-:W-:Y:S01]  /*1080*/  SHF.R.U64 R4, R4, R14, R5 ;  /* 0x0000000e04047219 */ /* 0x002fe20000001205 */
[----:B0-----:R-:W-:Y:S01]  /*1090*/  VIADD R6, R15, 0xffffffff ;  /* 0xffffffff0f067836 */ /* 0x001fe20000000000 */
[----:B------:R-:W-:Y:S02]  /*10a0*/  SHF.L.U32 R0, R21, R12, RZ ;  /* 0x0000000c15007219 */ /* 0x000fe400000006ff */
[----:B------:R-:W-:Y:S01]  /*10b0*/  LOP3.LUT R5, R27, R10, RZ, 0xc0, !PT ;  /* 0x0000000a1b057212 */ /* 0x000fe200078ec0ff */
[----:B------:R-:W-:Y:S01]  /*10c0*/  IMAD.MOV R7, RZ, RZ, -R4 ;  /* 0x000000ffff077224 */ /* 0x000fe200078e0a04 */
[----:B------:R-:W-:Y:S02]  /*10d0*/  SEL R3, R3, R30, !P1 ;  /* 0x0000001e03037207 */ /* 0x000fe40004800000 */
[----:B------:R-:W-:Y:S01]  /*10e0*/  LOP3.LUT R6, R13, R6, RZ, 0xc0, !PT ;  /* 0x000000060d067212 */ /* 0x000fe200078ec0ff */
[----:B------:R-:W-:Y:S02]  /*10f0*/  IMAD R4, R0, R4, R5 ;  /* 0x0000000400047224 */ /* 0x000fe400078e0205 */
[----:B--2---:R-:W-:-:S02]  /*1100*/  IMAD R0, R7, R20, R28 ;  /* 0x0000001407007224 */ /* 0x004fc400078e021c */
[----:B---3--:R-:W-:Y:S02]  /*1110*/  IMAD R3, R4, R26, R3 ;  /* 0x0000001a04037224 */ /* 0x008fe400078e0203 */
[----:B------:R-:W-:Y:S02]  /*1120*/  IMAD.MOV.U32 R5, RZ, RZ, 0x1 ;  /* 0x00000001ff057424 */ /* 0x000fe400078e00ff */
[----:B------:R-:W-:-:S03]  /*1130*/  IMAD R4, R0, R15, R6 ;  /* 0x0000000f00047224 */ /* 0x000fc600078e0206 */
[----:B------:R-:W-:Y:S02]  /*1140*/  PRMT R0, R5, 0x7610, R0 ;  /* 0x0000761005007816 */ /* 0x000fe40000000000 */
[----:B------:R-:W-:Y:S02]  /*1150*/  SEL R108, R4, R3, !P1 ;  /* 0x00000003046c7207 */ /* 0x000fe40004800000 */
[----:B------:R-:W-:-:S07]  /*1160*/  SEL R107, R3, R4, !P1 ;  /* 0x00000004036b7207 */ /* 0x000fce0004800000 */
.L_x_9:
[----:B------:R-:W-:-:S08]  /*1170*/  NOP ;  /* 0x0000000000007918 */ /* 0x000fd00000000000 */
[----:B------:R-:W0:Y:S02]  /*1180*/  USETMAXREG.TRY_ALLOC.CTAPOOL UP0, 0xe8 ;  /* 0x000000e8000079c8 */ /* 0x000e240008000600 */
[----:B0-----:R-:W-:-:S13]  /*1190*/  PLOP3.LUT P0, PT, PT, PT, UP0, 0x80, 0x0 ;  /* 0x000000000000781c */ /* 0x001fda0003f0f008 */
[----:B------:R-:W-:Y:S05]  /*11a0*/  @!P0 BRA `(.L_x_9) ;  /* 0xfffffffc00f08947 */ /* 0x000fea000383ffff */
[----:B------:R-:W-:Y:S01]  /*11b0*/  ULDC.64 UR4, c[0x0][0x598] ;  /* 0x0001660000047ab9 */ /* 0x000fe20000000a00 */
[----:B------:R-:W-:Y:S01]  /*11c0*/  ULDC.64 UR36, c[0x0][0x208] ;  /* 0x0000820000247ab9 */ /* 0x000fe20000000a00 */
[----:B------:R-:W-:-:S04]  /*11d0*/  ISETP.NE.U32.AND P0, PT, RZ, UR4, PT ;  /* 0x00000004ff007c0c */ /* 0x000fc8000bf05070 */
[----:B------:R-:W-:-:S13]  /*11e0*/  ISETP.NE.AND.EX P0, PT, RZ, UR5, PT, P0 ;  /* 0x00000005ff007c0c */ /* 0x000fda000bf05300 */
[----:B------:R-:W-:Y:S05]  /*11f0*/  @!P0 BRA `(.L_x_12) ;  /* 0x00000000001c8947 */ /* 0x000fea0003800000 */
[----:B------:R-:W0:Y:S02]  /*1200*/  LDC.64 R4, c[0x0][0x598] ;  /* 0x00016600ff047b82 */ /* 0x000e240000000a00 */
[----:B0-----:R-:W2:Y:S02]  /*1210*/  LDG.E.64 R4, desc[UR36][R4.64] ;  /* 0x0000002404047981 */ /* 0x001ea4000c1e1b00 */
[----:B--2---:R-:W-:-:S04]  /*1220*/  ISETP.NE.U32.AND P0, PT, R4, RZ, PT ;  /* 0x000000ff0400720c */ /* 0x004fc80003f05070 */
[----:B------:R-:W-:-:S13]  /*1230*/  ISETP.NE.AND.EX P0, PT, R5, RZ, PT, P0 ;  /* 0x000000ff0500720c */ /* 0x000fda0003f05300 */
[----:B------:R-:W-:Y:S05]  /*1240*/  @!P0 BRA `(.L_x_12) ;  /* 0x0000000000088947 */ /* 0x000fea0003800000 */
[----:B------:R0:W5:Y:S01]  /*1250*/  LD.E R104, desc[UR36][R4.64] ;  /* 0x0000002404687980 */ /* 0x000162000c101900 */
[----:B------:R-:W-:Y:S05]  /*1260*/  BRA `(.L_x_13) ;  /* 0x0000000000247947 */ /* 0x000fea0003800000 */
.L_x_12:
[----:B------:R-:W-:Y:S02]  /*1270*/  ULDC.64 UR4, c[0x0][0x588] ;  /* 0x0001620000047ab9 */ /* 0x000fe40000000a00 */
[----:B------:R-:W-:-:S04]  /*1280*/  ISETP.NE.U32.AND P0, PT, RZ, UR4, PT ;  /* 0x00000004ff007c0c */ /* 0x000fc8000bf05070 */
[----:B------:R-:W-:-:S13]  /*1290*/  ISETP.NE.AND.EX P0, PT, RZ, UR5, PT, P0 ;  /* 0x00000005ff007c0c */ /* 0x000fda000bf05300 */
[----:B------:R-:W-:Y:S05]  /*12a0*/  @!P0 BRA `(.L_x_14) ;  /* 0x00000000000c8947 */ /* 0x000fea0003800000 */
[----:B------:R-:W0:Y:S02]  /*12b0*/  LDC.64 R4, c[0x0][0x588] ;  /* 0x00016200ff047b82 */ /* 0x000e240000000a00 */
[----:B0-----:R1:W5:Y:S01]  /*12c0*/  LDG.E R104, desc[UR36][R4.64] ;  /* 0x0000002404687981 */ /* 0x001362000c1e1900 */
[----:B------:R-:W-:Y:S05]  /*12d0*/  BRA `(.L_x_13) ;  /* 0x0000000000087947 */ /* 0x000fea0003800000 */
.L_x_14:
[----:B------:R-:W-:Y:S02]  /*12e0*/  ULDC UR4, c[0x0][0x580] ;  /* 0x0001600000047ab9 */ /* 0x000fe40000000800 */
[----:B------:R-:W-:-:S07]  /*12f0*/  IMAD.U32 R104, RZ, RZ, UR4 ;  /* 0x00000004ff687e24 */ /* 0x000fce000f8e00ff */
.L_x_13:
[----:B------:R-:W-:Y:S02]  /*1300*/  ULDC.64 UR4, c[0x0][0x5a0] ;  /* 0x0001680000047ab9 */ /* 0x000fe40000000a00 */
[----:B------:R-:W-:-:S04]  /*1310*/  ISETP.NE.U32.AND P0, PT, RZ, UR4, PT ;  /* 0x00000004ff007c0c */ /* 0x000fc8000bf05070 */
[----:B------:R-:W-:-:S13]  /*1320*/  ISETP.NE.AND.EX P0, PT, RZ, UR5, PT, P0 ;  /* 0x00000005ff007c0c */ /* 0x000fda000bf05300 */
[----:B------:R-:W-:Y:S05]  /*1330*/  @!P0 BRA `(.L_x_15) ;  /* 0x00000000001c8947 */ /* 0x000fea0003800000 */
[----:B01----:R-:W0:Y:S02]  /*1340*/  LDC.64 R4, c[0x0][0x5a0] ;  /* 0x00016800ff047b82 */ /* 0x003e240000000a00 */
[----:B0-----:R-:W2:Y:S02]  /*1350*/  LDG.E.64 R4, desc[UR36][R4.64] ;  /* 0x0000002404047981 */ /* 0x001ea4000c1e1b00 */
[----:B--2---:R-:W-:-:S04]  /*1360*/  ISETP.NE.U32.AND P0, PT, R4, RZ, PT ;  /* 0x000000ff0400720c */ /* 0x004fc80003f05070 */
[----:B------:R-:W-:-:S13]  /*1370*/  ISETP.NE.AND.EX P0, PT, R5, RZ, PT, P0 ;  /* 0x000000ff0500720c */ /* 0x000fda0003f05300 */
[----:B------:R-:W-:Y:S05]  /*1380*/  @!P0 BRA `(.L_x_15) ;  /* 0x0000000000088947 */ /* 0x000fea0003800000 */
[----:B------:R0:W5:Y:S01]  /*1390*/  LD.E R106, desc[UR36][R4.64] ;  /* 0x00000024046a7980 */ /* 0x000162000c101900 */
[----:B------:R-:W-:Y:S05]  /*13a0*/  BRA `(.L_x_16) ;  /* 0x0000000000247947 */ /* 0x000fea0003800000 */
.L_x_15:
[----:B------:R-:W-:Y:S02]  /*13b0*/  ULDC.64 UR4, c[0x0][0x590] ;  /* 0x0001640000047ab9 */ /* 0x000fe40000000a00 */
[----:B------:R-:W-:-:S04]  /*13c0*/  ISETP.NE.U32.AND P0, PT, RZ, UR4, PT ;  /* 0x00000004ff007c0c */ /* 0x000fc8000bf05070 */
[----:B------:R-:W-:-:S13]  /*13d0*/  ISETP.NE.AND.EX P0, PT, RZ, UR5, PT, P0 ;  /* 0x00000005ff007c0c */ /* 0x000fda000bf05300 */
[----:B------:R-:W-:Y:S05]  /*13e0*/  @!P0 BRA `(.L_x_17) ;  /* 0x00000000000c8947 */ /* 0x000fea0003800000 */
[----:B01----:R-:W0:Y:S02]  /*13f0*/  LDC.64 R4, c[0x0][0x590] ;  /* 0x00016400ff047b82 */ /* 0x003e240000000a00 */
[----:B0-----:R1:W5:Y:S01]  /*1400*/  LDG.E R106, desc[UR36][R4.64] ;  /* 0x00000024046a7981 */ /* 0x001362000c1e1900 */
[----:B------:R-:W-:Y:S05]  /*1410*/  BRA `(.L_x_16) ;  /* 0x0000000000087947 */ /* 0x000fea0003800000 */
.L_x_17:
[----:B------:R-:W-:Y:S02]  /*1420*/  ULDC UR4, c[0x0][0x584] ;  /* 0x0001610000047ab9 */ /* 0x000fe40000000800 */
[----:B------:R-:W-:-:S07]  /*1430*/  IMAD.U32 R106, RZ, RZ, UR4 ;  /* 0x00000004ff6a7e24 */ /* 0x000fce000f8e00ff */
.L_x_16:
[----:B------:R-:W-:-:S13]  /*1440*/  LOP3.LUT P0, RZ, R0, 0xff, RZ, 0xc0, !PT ;  /* 0x000000ff00ff7812 */ /* 0x000fda000780c0ff */
[----:B------:R-:W-:Y:S05]  /*1450*/  @!P0 EXIT ;  /* 0x000000000000894d */ /* 0x000fea0003800000 */
[----:B------:R-:W-:Y:S01]  /*1460*/  ULDC UR4, c[0x0][0x28c] ;  /* 0x0000a30000047ab9 */ /* 0x000fe20000000800 */
[----:B------:R-:W-:Y:S01]  /*1470*/  LOP3.LUT R120, R19, 0x1, RZ, 0xfc, !PT ;  /* 0x0000000113787812 */ /* 0x000fe200078efcff */
[----:B------:R-:W-:Y:S01]  /*1480*/  UIADD3 UR4, UR4, 0xf, URZ ;  /* 0x0000000f04047890 */ /* 0x000fe2000fffe03f */
[----:B------:R-:W-:Y:S01]  /*1490*/  UMOV UR38, URZ ;  /* 0x0000003f00267c82 */ /* 0x000fe20008000000 */
[----:B------:R-:W-:Y:S02]  /*14a0*/  UMOV UR39, URZ ;  /* 0x0000003f00277c82 */ /* 0x000fe40008000000 */
[----:B------:R-:W-:-:S04]  /*14b0*/  USHF.R.S32.HI UR5, URZ, 0x1f, UR4 ;  /* 0x0000001f3f057899 */ /* 0x000fc80008011404 */
[----:B------:R-:W-:-:S04]  /*14c0*/  ULEA.HI UR5, UR5, UR4, URZ, 0x4 ;  /* 0x0000000405057291 */ /* 0x000fc8000f8f203f */
[----:B------:R-:W-:-:S12]  /*14d0*/  USHF.R.S32.HI UR40, URZ, 0x4, UR5 ;  /* 0x000000043f287899 */ /* 0x000fd80008011405 */
.L_x_193:
[----:B------:R-:W-:Y:S01]  /*14e0*/  LOP3.LUT R0, R18, 0x80, RZ, 0xc0, !PT ;  /* 0x0000008012007812 */ /* 0x000fe200078ec0ff */
[----:B------:R-:W2:Y:S01]  /*14f0*/  S2UR UR6, SR_CgaCtaId ;  /* 0x00000000000679c3 */ /* 0x000ea20000008800 */
[----:B------:R-:W-:Y:S02]  /*1500*/  UMOV UR41, 0x400 ;  /* 0x0000040000297882 */ /* 0x000fe40000000000 */
[----:B------:R-:W-:-:S06]  /*1510*/  SHF.R.U32.HI R0, RZ, 0x7, R0 ;  /* 0x00000007ff007819 */ /* 0x000fcc0000011600 */
[----:B---3--:R-:W3:Y:S01]  /*1520*/  SHFL.IDX PT, R0, R0, RZ, 0x1f ;  /* 0x00001fff00007589 */ /* 0x008ee200000e0000 */
[----:B--2---:R-:W-:Y:S01]  /*1530*/  ULEA UR41, UR6, UR41, 0x18 ;  /* 0x0000002906297291 */ /* 0x004fe2000f8ec03f */
[----:B---3--:R-:W-:-:S13]  /*1540*/  R2UR UR4, R0 ;  /* 0x00000000000472ca */ /* 0x008fda00000e0000 */
[----:B------:R-:W-:-:S04]  /*1550*/  ULEA.HI UR5, UR4, UR4, URZ, 0x1 ;  /* 0x0000000404057291 */ /* 0x000fc8000f8f083f */
[----:B------:R-:W-:-:S04]  /*1560*/  ULOP3.LUT UR5, UR5, 0x1ffffe, URZ, 0xc0, !UPT ;  /* 0x001ffffe05057892 */ /* 0x000fc8000f8ec03f */
[----:B------:R-:W-:-:S03]  /*1570*/  UIADD3 UR5, UR4, -UR5, URZ ;  /* 0x8000000504057290 */ /* 0x000fc6000fffe03f */
[----:B------:R-:W-:Y:S01]  /*1580*/  ULDC UR4, c[0x0][0x28c] ;  /* 0x0000a30000047ab9 */ /* 0x000fe20000000800 */
[----:B------:R-:W-:Y:S01]  /*1590*/  ULEA UR5, UR5, UR41, 0xb ;  /* 0x0000002905057291 */ /* 0x000fe2000f8e583f */
[----:B------:R-:W-:-:S03]  /*15a0*/  ISETP.LT.AND P0, PT, RZ, UR4, PT ;  /* 0x00000004ff007c0c */ /* 0x000fc6000bf01270 */
[----:B------:R-:W-:-:S04]  /*15b0*/  UIADD3 UR5, UR5, 0x280, URZ ;  /* 0x0000028005057890 */ /* 0x000fc8000fffe03f */
[----:B------:R-:W-:-:S04]  /*15c0*/  USHF.R.U32.HI UR5, URZ, 0x4, UR5 ;  /* 0x000000043f057899 */ /* 0x000fc80008011605 */
[----:B------:R-:W-:Y:S02]  /*15d0*/  ULOP3.LUT UR42, UR5, 0x3fff, URZ, 0xc0, !UPT ;  /* 0x00003fff052a7892 */ /* 0x000fe4000f8ec03f */
[----:B01--45:R-:W-:Y:S10]  /*15e0*/  @P0 BRA `(.L_x_18) ;  /* 0x0000000000400947 */ /* 0x033ff40003800000 */
[----:B------:R-:W-:Y:S01]  /*15f0*/  MOV R0, 0x0 ;  /* 0x0000000000007802 */ /* 0x000fe20000000f00 */
[----:B------:R-:W-:Y:S01]  /*1600*/  ULDC.64 UR4, c[0x4][0x68] ;  /* 0x01001a0000047ab9 */ /* 0x000fe20000000a00 */
[----:B------:R-:W-:Y:S01]  /*1610*/  ULDC.64 UR6, c[0x4][0x8] ;  /* 0x0100020000067ab9 */ /* 0x000fe20000000a00 */
[----:B01----:R-:W-:Y:S01]  /*1620*/  IMAD.U32 R4, RZ, RZ, UR4 ;  /* 0x00000004ff047e24 */ /* 0x003fe2000f8e00ff */
[----:B------:R0:W1:Y:S01]  /*1630*/  LDC.64 R14, c[0x4][R0] ;  /* 0x01000000000e7b82 */ /* 0x0000620000000a00 */
[----:B------:R-:W-:Y:S01]  /*1640*/  IMAD.U32 R5, RZ, RZ, UR5 ;  /* 0x00000005ff057e24 */ /* 0x000fe2000f8e00ff */
[----:B------:R-:W-:Y:S01]  /*1650*/  ULDC.64 UR4, c[0x4][0x70] ;  /* 0x01001c0000047ab9 */ /* 0x000fe20000000a00 */
[----:B------:R-:W-:Y:S02]  /*1660*/  IMAD.U32 R10, RZ, RZ, UR6 ;  /* 0x00000006ff0a7e24 */ /* 0x000fe4000f8e00ff */
[----:B------:R-:W-:Y:S02]  /*1670*/  IMAD.U32 R6, RZ, RZ, UR4 ;  /* 0x00000004ff067e24 */ /* 0x000fe4000f8e00ff */
[----:B------:R-:W-:-:S02]  /*1680*/  IMAD.U32 R7, RZ, RZ, UR5 ;  /* 0x00000005ff077e24 */ /* 0x000fc4000f8e00ff */
[----:B------:R-:W-:Y:S02]  /*1690*/  IMAD.U32 R11, RZ, RZ, UR7 ;  /* 0x00000007ff0b7e24 */ /* 0x000fe4000f8e00ff */
[----:B------:R-:W-:Y:S02]  /*16a0*/  IMAD.MOV.U32 R8, RZ, RZ, 0x1e1 ;  /* 0x000001e1ff087424 */ /* 0x000fe400078e00ff */
[----:B------:R-:W-:Y:S02]  /*16b0*/  IMAD.MOV.U32 R12, RZ, RZ, 0x1 ;  /* 0x00000001ff0c7424 */ /* 0x000fe400078e00ff */
[----:B0-----:R-:W-:-:S07]  /*16c0*/  IMAD.MOV.U32 R13, RZ, RZ, RZ ;  /* 0x000000ffff0d7224 */ /* 0x001fce00078e00ff */
[----:B------:R-:W-:-:S07]  /*16d0*/  LEPC R20, `(.L_x_18) ;  /* 0x000000001014794e */ /* 0x000fce0000000000 */
[----:B-1---5:R-:W-:Y:S05]  /*16e0*/  CALL.ABS.NOINC R14 ;  /* 0x000000000e007343 */ /* 0x022fea0003c00000 */
.L_x_18:
[----:B------:R-:W-:-:S13]  /*16f0*/  ISETP.NE.AND P0, PT, R120, 0x3, PT ;  /* 0x000000037800780c */ /* 0x000fda0003f05270 */
[----:B------:R-:W-:Y:S05]  /*1700*/  @!P0 BRA `(.L_x_19) ;  /* 0x0000000000048947 */ /* 0x000fea0003800000 */
[----:B------:R-:W-:Y:S01]  /*1710*/  BPT.TRAP 0x1 ;  /* 0x000000040000795c */ /* 0x000fe20000300000 */
.L_x_19:
[----:B------:R-:W-:Y:S02]  /*1720*/  IMAD.U32 R3, RZ, RZ, UR39 ;  /* 0x00000027ff037e24 */ /* 0x000fe4000f8e00ff */
[----:B------:R-:W-:-:S03]  /*1730*/  IMAD.U32 R0, RZ, RZ, UR38 ;  /* 0x00000026ff007e24 */ /* 0x000fc6000f8e00ff */
[----:B------:R-:W-:Y:S02]  /*1740*/  LEA R3, R3, UR41, 0x3 ;  /* 0x0000002903037c11 */ /* 0x000fe4000f8e18ff */
[----:B------:R-:W-:-:S04]  /*1750*/  SHF.L.U32 R0, R0, 0x1f, RZ ;  /* 0x0000001f00007819 */ /* 0x000fc800000006ff */
[----:B------:R2:W3:Y:S01]  /*1760*/  SYNCS.PHASECHK.TRANS64.TRYWAIT P1, [R3+URZ], R0 ;  /* 0x00000000030075a7 */ /* 0x0004e2000802017f */
[----:B------:R-:W-:Y:S05]  /*1770*/  @!P0 BRA `(.L_x_20) ;  /* 0x0000000000048947 */ /* 0x000fea0003800000 */
[----:B------:R-:W-:Y:S01]  /*1780*/  BPT.TRAP 0x1 ;  /* 0x000000040000795c */ /* 0x000fe20000300000 */
.L_x_20:
[----:B---3--:R-:W-:Y:S05]  /*1790*/  @P1 BRA `(.L_x_21) ;  /* 0x0000000000081947 */ /* 0x008fea0003800000 */
[----:B------:R-:W3:Y:S02]  /*17a0*/  SYNCS.PHASECHK.TRANS64.TRYWAIT P1, [R3+URZ], R0 ;  /* 0x00000000030075a7 */ /* 0x000ee4000802017f */
[----:B---3--:R-:W-:Y:S05]  /*17b0*/  @!P1 BRA `(.L_x_22) ;  /* 0x0000008400cc9947 */ /* 0x008fea0003800000 */
.L_x_21:
[----:B------:R-:W-:-:S04]  /*17c0*/  UISETP.LT.AND UP0, UPT, UR40, 0x1, UPT ;  /* 0x000000012800788c */ /* 0x000fc8000bf01270 */
[----:B------:R-:W-:-:S06]  /*17d0*/  USEL UR4, UR40, 0x1, UP0 ;  /* 0x0000000128047887 */ /* 0x000fcc0008000000 */
[----:B--23--:R-:W-:Y:S01]  /*17e0*/  IMAD.U32 R0, RZ, RZ, UR4 ;  /* 0x00000004ff007e24 */ /* 0x00cfe2000f8e00ff */
[----:B------:R-:W-:Y:S05]  /*17f0*/  WARPSYNC.ALL ;  /* 0x0000000000007948 */ /* 0x000fea0003800000 */
[----:B------:R-:W-:-:S04]  /*1800*/  IADD3 R0, -R0, UR40, RZ ;  /* 0x0000002800007c10 */ /* 0x000fc8000fffe1ff */
[----:B------:R-:W-:Y:S01]  /*1810*/  ISETP.GE.AND P1, PT, R0, 0x1, PT ;  /* 0x000000010000780c */ /* 0x000fe20003f26270 */
[----:B------:R-:W-:Y:S01]  /*1820*/  UIADD3 UR4, UR41, 0x27280, URZ ;  /* 0x0002728029047890 */ /* 0x000fe2000fffe03f */
[----:B------:R-:W-:Y:S01]  /*1830*/  WARPGROUP.ARRIVE ;  /* 0x00000000000079c5 */ /* 0x000fe20000000000 */
[----:B------:R-:W-:Y:S01]  /*1840*/  UMOV UR9, 0xc0000010 ;  /* 0xc000001000097882 */ /* 0x000fe20000000000 */
[----:B------:R-:W-:Y:S01]  /*1850*/  UMOV UR11, 0xc0000010 ;  /* 0xc0000010000b7882 */ /* 0x000fe20000000000 */
[----:B------:R-:W-:Y:S02]  /*1860*/  USHF.R.U32.HI UR5, URZ, 0x4, UR4 ;  /* 0x000000043f057899 */ /* 0x000fe40008011604 */
[----:B------:R-:W-:Y:S02]  /*1870*/  ULOP3.LUT UR4, UR42, 0x10000, URZ, 0xfc, !UPT ;  /* 0x000100002a047892 */ /* 0x000fe4000f8efc3f */
[----:B------:R-:W-:Y:S02]  /*1880*/  ULOP3.LUT UR5, UR5, 0x3fff, URZ, 0xc0, !UPT ;  /* 0x00003fff05057892 */ /* 0x000fe4000f8ec03f */
[----:B------:R-:W-:-:S02]  /*1890*/  UIMAD UR8, UR39, 0x180, UR4 ;  /* 0x00000180270878a4 */ /* 0x000fc4000f8e0204 */
[----:B------:R-:W-:Y:S01]  /*18a0*/  ULOP3.LUT UR5, UR5, 0x10000, URZ, 0xfc, !UPT ;  /* 0x0001000005057892 */ /* 0x000fe2000f8efc3f */
[----:B------:R-:W-:Y:S01]  /*18b0*/  UMOV UR13, UR9 ;  /* 0x00000009000d7c82 */ /* 0x000fe20008000000 */
[----:B------:R-:W-:Y:S02]  /*18c0*/  UMOV UR15, 0xc0000010 ;  /* 0xc0000010000f7882 */ /* 0x000fe40000000000 */
[----:B------:R-:W-:Y:S01]  /*18d0*/  UIMAD UR10, UR39, 0xa0, UR5 ;  /* 0x000000a0270a78a4 */ /* 0x000fe2000f8e0205 */
[----:B------:R-:W-:Y:S01]  /*18e0*/  UMOV UR12, UR8 ;  /* 0x00000008000c7c82 */ /* 0x000fe20008000000 */
[----:B------:R-:W-:Y:S02]  /*18f0*/  UMOV UR16, UR8 ;  /* 0x0000000800107c82 */ /* 0x000fe40008000000 */
[----:B------:R-:W-:Y:S02]  /*1900*/  UIADD3 UR14, UR10, 0x20, URZ ;  /* 0x000000200a0e7890 */ /* 0x000fe4000fffe03f */
[----:B------:R-:W-:Y:S01]  /*1910*/  UIADD3 UR18, UR10, 0x40, URZ ;  /* 0x000000400a127890 */ /* 0x000fe2000fffe03f */
[----:B------:R-:W-:-:S02]  /*1920*/  UMOV UR17, UR9 ;  /* 0x0000000900117c82 */ /* 0x000fc40008000000 */
[----:B------:R-:W-:Y:S01]  /*1930*/  HGMMA.64x16x16.F32 R96, gdesc[UR8], RZ, !UPT, gsb0 ;  /* 0x00200000086079f0 */ /* 0x000fe2000c0008ff */
[----:B------:R-:W-:Y:S01]  /*1940*/  UMOV UR19, 0xc0000010 ;  /* 0xc000001000137882 */ /* 0x000fe20000000000 */
[----:B------:R-:W-:Y:S01]  /*1950*/  UIADD3 UR22, UR10, 0x60, URZ ;  /* 0x000000600a167890 */ /* 0x000fe2000fffe03f */
[----:B------:R-:W-:Y:S01]  /*1960*/  UMOV UR20, UR8 ;  /* 0x0000000800147c82 */ /* 0x000fe20008000000 */
[----:B------:R-:W-:Y:S01]  /*1970*/  UMOV UR21, UR9 ;  /* 0x0000000900157c82 */ /* 0x000fe20008000000 */
[----:B------:R-:W-:Y:S01]  /*1980*/  UMOV UR23, 0xc0000010 ;  /* 0xc000001000177882 */ /* 0x000fe20000000000 */
[----:B------:R-:W-:Y:S01]  /*1990*/  UIADD3 UR26, UR10, 0x80, URZ ;  /* 0x000000800a1a7890 */ /* 0x000fe2000fffe03f */
[----:B------:R-:W-:Y:S01]  /*19a0*/  UMOV UR24, UR8 ;  /* 0x0000000800187c82 */ /* 0x000fe20008000000 */
[----:B------:R-:W-:Y:S01]  /*19b0*/  UMOV UR25, UR9 ;  /* 0x0000000900197c82 */ /* 0x000fe20008000000 */
[----:B------:R-:W-:Y:S01]  /*19c0*/  UMOV UR27, 0xc0000010 ;  /* 0xc0000010001b7882 */ /* 0x000fe20000000000 */
[----:B------:R-:W-:Y:S01]  /*19d0*/  UIADD3 UR6, UR8, 0x100, URZ ;  /* 0x0000010008067890 */ /* 0x000fe2000fffe03f */
[----:B------:R-:W-:-:S02]  /*19e0*/  WARPGROUP.DEPBAR.LE gsb0, 0x0 ;  /* 0x00008000000079c5 */ /* 0x000fc40000010000 */
[----:B------:R-:W-:-:S06]  /*19f0*/  WARPGROUP.ARRIVE ;  /* 0x00000000000079c5 */ /* 0x000fcc0000000000 */
[----:B------:R-:W-:Y:S03]  /*1a00*/  HGMMA.64x16x16.F32 R80, gdesc[UR12], RZ, !UPT, gsb0 ;  /* 0x002000000c5079f0 */ /* 0x000fe6000c0008ff */
[----:B------:R-:W-:Y:S02]  /*1a10*/  WARPGROUP.DEPBAR.LE gsb0, 0x0 ;  /* 0x00008000000079c5 */ /* 0x000fe40000010000 */
[----:B------:R-:W-:-:S06]  /*1a20*/  WARPGROUP.ARRIVE ;  /* 0x00000000000079c5 */ /* 0x000fcc0000000000 */
[----:B------:R-:W-:Y:S03]  /*1a30*/  HGMMA.64x16x16.F32 R64, gdesc[UR16], RZ, !UPT, gsb0 ;  /* 0x00200000104079f0 */ /* 0x000fe6000c0008ff */
[----:B------:R-:W-:Y:S02]  /*1a40*/  WARPGROUP.DEPBAR.LE gsb0, 0x0 ;  /* 0x00008000000079c5 */ /* 0x000fe40000010000 */
[----:B------:R-:W-:-:S06]  /*1a50*/  WARPGROUP.ARRIVE ;  /* 0x00000000000079c5 */ /* 0x000fcc0000000000 */
[----:B------:R-:W-:Y:S03]  /*1a60*/  HGMMA.64x16x16.F32 R48, gdesc[UR20], RZ, !UPT, gsb0 ;  /* 0x00200000143079f0 */ /* 0x000fe6000c0008ff */
[----:B------:R-:W-:Y:S02]  /*1a70*/  WARPGROUP.DEPBAR.LE gsb0, 0x0 ;  /* 0x00008000000079c5 */ /* 0x000fe40000010000 */
[----:B------:R-:W-:-:S06]  /*1a80*/  WARPGROUP.ARRIVE ;  /* 0x00000000000079c5 */ /* 0x000fcc0000000000 */
[----:B------:R-:W-:Y:S01]  /*1a90*/  HGMMA.64x16x16.F32 R32, gdesc[UR24], RZ, !UPT, gsb0 ;  /* 0x00200000182079f0 */ /* 0x000fe2000c0008ff */
[----:B------:R-:W-:Y:S01]  /*1aa0*/  UMOV UR24, UR6 ;  /* 0x0000000600187c82 */ /* 0x000fe20008000000 */
[----:B------:R-:W-:Y:S01]  /*1ab0*/  UMOV UR25, 0xc0000010 ;  /* 0xc000001000197882 */ /* 0x000fe20000000000 */
[----:B------:R-:W-:Y:S01]  /*1ac0*/  UMOV UR20, UR24 ;  /* 0x0000001800147c82 */ /* 0x000fe20008000000 */
[----:B------:R-:W-:Y:S01]  /*1ad0*/  UMOV UR21, UR25 ;  /* 0x0000001900157c82 */ /* 0x000fe20008000000 */
[----:B------:R-:W-:Y:S01]  /*1ae0*/  UMOV UR16, UR24 ;  /* 0x0000001800107c82 */ /* 0x000fe20008000000 */
[----:B------:R-:W-:Y:S01]  /*1af0*/  UMOV UR17, UR25 ;  /* 0x0000001900117c82 */ /* 0x000fe20008000000 */
[----:B------:R-:W-:Y:S01]  /*1b00*/  UMOV UR12, UR24 ;  /* 0x00000018000c7c82 */ /* 0x000fe20008000000 */
[----:B------:R-:W-:Y:S01]  /*1b10*/  UMOV UR13, UR25 ;  /* 0x00000019000d7c82 */ /* 0x000fe20008000000 */
[----:B------:R-:W-:Y:S01]  /*1b20*/  UMOV UR8, UR24 ;  /* 0x0000001800087c82 */ /* 0x000fe20008000000 */
[----:B------:R-:W-:Y:S01]  /*1b30*/  UMOV UR9, UR25 ;  /* 0x0000001900097c82 */ /* 0x000fe20008000000 */
        /* <DEDUP_REMOVED lines=16> */
[----:B------:R-:W-:Y:S05]  /*1c40*/  @!P1 BRA `(.L_x_23) ;  /* 0x0000000400909947 */ /* 0x000fea0003800000 */
[----:B------:R-:W-:Y:S01]  /*1c50*/  UIADD3 UR6, UR39, 0x1, URZ ;  /* 0x0000000127067890 */ /* 0x000fe2000fffe03f */
[----:B------:R-:W-:Y:S02]  /*1c60*/  IMAD.MOV.U32 R3, RZ, RZ, R0 ;  /* 0x000000ffff037224 */ /* 0x000fe400078e0000 */
[----:B01----:R-:W-:Y:S01]  /*1c70*/  IMAD.U32 R4, RZ, RZ, UR39 ;  /* 0x00000027ff047e24 */ /* 0x003fe2000f8e00ff */
[----:B------:R-:W-:-:S04]  /*1c80*/  UISETP.NE.AND UP0, UPT, UR6, 0x1a, UPT ;  /* 0x0000001a0600788c */ /* 0x000fc8000bf05270 */
[----:B------:R-:W-:Y:S02]  /*1c90*/  USEL UR7, URZ, 0x1, UP0 ;  /* 0x000000013f077887 */ /* 0x000fe40008000000 */
[----:B------:R-:W-:Y:S02]  /*1ca0*/  USEL UR6, UR6, URZ, UP0 ;  /* 0x0000003f06067287 */ /* 0x000fe40008000000 */
[----:B------:R-:W-:-:S06]  /*1cb0*/  ULOP3.LUT UR7, UR38, UR7, URZ, 0x3c, !UPT ;  /* 0x0000000726077292 */ /* 0x000fcc000f8e3c3f */
[----:B------:R-:W-:-:S07]  /*1cc0*/  IMAD.U32 R7, RZ, RZ, UR7 ;  /* 0x00000007ff077e24 */ /* 0x000fce000f8e00ff */
.L_x_30:
[----:B------:R-:W-:Y:S05]  /*1cd0*/  @!P0 BRA `(.L_x_24) ;  /* 0x0000000000048947 */ /* 0x000fea0003800000 */
[----:B------:R-:W-:Y:S01]  /*1ce0*/  BPT.TRAP 0x1 ;  /* 0x000000040000795c */ /* 0x000fe20000300000 */
.L_x_24:
[----:B------:R-:W-:Y:S01]  /*1cf0*/  ULEA UR7, UR6, UR41, 0x3 ;  /* 0x0000002906077291 */ /* 0x000fe2000f8e183f */
[----:B------:R-:W-:-:S08]  /*1d00*/  SHF.L.U32 R5, R7, 0x1f, RZ ;  /* 0x0000001f07057819 */ /* 0x000fd000000006ff */
[----:B------:R0:W1:Y:S01]  /*1d10*/  SYNCS.PHASECHK.TRANS64.TRYWAIT P1, [UR7], R5 ;  /* 0x00000005ff0075a7 */ /* 0x0000620008020147 */
[----:B------:R-:W-:Y:S05]  /*1d20*/  @!P0 BRA `(.L_x_25) ;  /* 0x0000000000048947 */ /* 0x000fea0003800000 */
[----:B------:R-:W-:Y:S01]  /*1d30*/  BPT.TRAP 0x1 ;  /* 0x000000040000795c */ /* 0x000fe20000300000 */
.L_x_25:
[----:B-1----:R-:W-:Y:S05]  /*1d40*/  @P1 BRA `(.L_x_26) ;  /* 0x0000000000081947 */ /* 0x002fea0003800000 */
[----:B------:R-:W1:Y:S02]  /*1d50*/  SYNCS.PHASECHK.TRANS64.TRYWAIT P1, [UR7], R5 ;  /* 0x00000005ff0075a7 */ /* 0x000e640008020147 */
[----:B-1----:R-:W-:Y:S05]  /*1d60*/  @!P1 BRA `(.L_x_27) ;  /* 0x0000008000749947 */ /* 0x002fea0003800000 */
.L_x_26:
[----:B------:R-:W-:Y:S01]  /*1d70*/  UIMAD UR8, UR6, 0x180, UR4 ;  /* 0x00000180060878a4 */ /* 0x000fe2000f8e0204 */
[----:B------:R-:W-:Y:S01]  /*1d80*/  WARPGROUP.ARRIVE ;  /* 0x00000000000079c5 */ /* 0x000fe20000000000 */
[----:B------:R-:W-:Y:S01]  /*1d90*/  UIMAD UR10, UR6, 0xa0, UR5 ;  /* 0x000000a0060a78a4 */ /* 0x000fe2000f8e0205 */
[----:B------:R-:W-:Y:S01]  /*1da0*/  UMOV UR9, 0xc0000010 ;  /* 0xc000001000097882 */ /* 0x000fe20000000000 */
[----:B------:R-:W-:Y:S02]  /*1db0*/  UMOV UR11, 0xc0000010 ;  /* 0xc0000010000b7882 */ /* 0x000fe40000000000 */
[----:B------:R-:W-:Y:S01]  /*1dc0*/  UIADD3 UR14, UR10, 0x20, URZ ;  /* 0x000000200a0e7890 */ /* 0x000fe2000fffe03f */
[----:B------:R-:W-:Y:S01]  /*1dd0*/  UMOV UR12, UR8 ;  /* 0x00000008000c7c82 */ /* 0x000fe20008000000 */
[----:B------:R-:W-:Y:S01]  /*1de0*/  UMOV UR13, UR9 ;  /* 0x00000009000d7c82 */ /* 0x000fe20008000000 */
[----:B------:R-:W-:Y:S02]  /*1df0*/  UMOV UR15, 0xc0000010 ;  /* 0xc0000010000f7882 */ /* 0x000fe40000000000 */
[----:B------:R-:W-:Y:S01]  /*1e00*/  HGMMA.64x16x16.F32 R96, gdesc[UR8], R96, gsb0 ;  /* 0x00200000086079f0 */ /* 0x000fe20008000860 */
        /* <DEDUP_REMOVED lines=15> */
[----:B------:R-:W-:Y:S03]  /*1f00*/  HGMMA.64x16x16.F32 R80, gdesc[UR12], R80, gsb0 ;  /* 0x002000000c5079f0 */ /* 0x000fe60008000850 */
[----:B------:R-:W-:Y:S02]  /*1f10*/  WARPGROUP.DEPBAR.LE gsb0, 0x0 ;  /* 0x00008000000079c5 */ /* 0x000fe40000010000 */
[----:B------:R-:W-:-:S06]  /*1f20*/  WARPGROUP.ARRIVE ;  /* 0x00000000000079c5 */ /* 0x000fcc0000000000 */
[----:B------:R-:W-:Y:S03]  /*1f30*/  HGMMA.64x16x16.F32 R64, gdesc[UR16], R64, gsb0 ;  /* 0x00200000104079f0 */ /* 0x000fe60008000840 */
[----:B------:R-:W-:Y:S02]  /*1f40*/  WARPGROUP.DEPBAR.LE gsb0, 0x0 ;  /* 0x00008000000079c5 */ /* 0x000fe40000010000 */
[----:B------:R-:W-:-:S06]  /*1f50*/  WARPGROUP.ARRIVE ;  /* 0x00000000000079c5 */ /* 0x000fcc0000000000 */
[----:B------:R-:W-:Y:S03]  /*1f60*/  HGMMA.64x16x16.F32 R48, gdesc[UR20], R48, gsb0 ;  /* 0x00200000143079f0 */ /* 0x000fe60008000830 */
[----:B------:R-:W-:Y:S02]  /*1f70*/  WARPGROUP.DEPBAR.LE gsb0, 0x0 ;  /* 0x00008000000079c5 */ /* 0x000fe40000010000 */
[----:B------:R-:W-:-:S06]  /*1f80*/  WARPGROUP.ARRIVE ;  /* 0x00000000000079c5 */ /* 0x000fcc0000000000 */
[----:B------:R-:W-:Y:S01]  /*1f90*/  HGMMA.64x16x16.F32 R32, gdesc[UR24], R32, gsb0 ;  /* 0x00200000182079f0 */ /* 0x000fe20008000820 */
        /* <DEDUP_REMOVED lines=26> */
[----:B------:R-:W-:Y:S05]  /*2140*/  @!P0 BRA `(.L_x_28) ;  /* 0x0000000000048947 */ /* 0x000fea0003800000 */
[----:B------:R-:W-:Y:S01]  /*2150*/  BPT.TRAP 0x1 ;  /* 0x000000040000795c */ /* 0x000fe20000300000 */
.L_x_28:
[----:B------:R-:W-:-:S13]  /*2160*/  ISETP.NE.AND P1, PT, R23, RZ, PT ;  /* 0x000000ff1700720c */ /* 0x000fda0003f25270 */
[----:B01----:R-:W-:-:S05]  /*2170*/  @P1 LEA R5, R4, UR41, 0x3 ;  /* 0x0000002904051c11 */ /* 0x003fca000f8e18ff */
[----:B------:R-:W-:-:S05]  /*2180*/  @P1 VIADD R5, R5, 0xd0 ;  /* 0x000000d005051836 */ /* 0x000fca0000000000 */
[----:B------:R-:W-:-:S04]  /*2190*/  @P1 PRMT R5, R22, 0x654, R5 ;  /* 0x0000065416051816 */ /* 0x000fc80000000005 */
[----:B------:R0:W-:Y:S01]  /*21a0*/  @P1 SYNCS.ARRIVE.TRANS64.RED.A1T0 RZ, [R5+URZ], RZ ;  /* 0x000000ff05ff19a7 */ /* 0x0001e2000810043f */
[----:B------:R-:W-:-:S13]  /*21b0*/  ISETP.GT.U32.AND P1, PT, R19, 0x1, PT ;  /* 0x000000011300780c */ /* 0x000fda0003f24070 */
[----:B0-----:R-:W-:Y:S05]  /*21c0*/  @P1 BRA `(.L_x_29) ;  /* 0x0000000000041947 */ /* 0x001fea0003800000 */
[----:B------:R-:W-:Y:S01]  /*21d0*/  BPT.TRAP 0x1 ;  /* 0x000000040000795c */ /* 0x000fe20000300000 */
.L_x_29:
[----:B------:R-:W-:Y:S01]  /*21e0*/  UIADD3 UR6, UR6, 0x1, URZ ;  /* 0x0000000106067890 */ /* 0x000fe2000fffe03f */
[C---:B------:R-:W-:Y:S01]  /*21f0*/  ISETP.GT.AND P2, PT, R3.reuse, 0x1, PT ;  /* 0x000000010300780c */ /* 0x040fe20003f44270 */
[----:B------:R-:W-:Y:S02]  /*2200*/  VIADD R4, R4, 0x1 ;  /* 0x0000000104047836 */ /* 0x000fe40000000000 */
[----:B------:R-:W-:Y:S01]  /*2210*/  UISETP.NE.AND UP0, UPT, UR6, 0x1a, UPT ;  /* 0x0000001a0600788c */ /* 0x000fe2000bf05270 */
[----:B------:R-:W-:Y:S02]  /*2220*/  VIADD R3, R3, 0xffffffff ;  /* 0xffffffff03037836 */ /* 0x000fe40000000000 */
[C---:B------:R-:W-:Y:S01]  /*2230*/  ISETP.NE.AND P1, PT, R4.reuse, 0x1a, PT ;  /* 0x0000001a0400780c */ /* 0x040fe20003f25270 */
[----:B------:R-:W-:Y:S02]  /*2240*/  USEL UR7, URZ, 0x1, UP0 ;  /* 0x000000013f077887 */ /* 0x000fe40008000000 */
[----:B------:R-:W-:Y:S01]  /*2250*/  USEL UR6, UR6, URZ, UP0 ;  /* 0x0000003f06067287 */ /* 0x000fe20008000000 */
[----:B------:R-:W-:-:S03]  /*2260*/  SEL R4, R4, RZ, P1 ;  /* 0x000000ff04047207 */ /* 0x000fc60000800000 */
[----:B------:R-:W-:Y:S01]  /*2270*/  LOP3.LUT R7, R7, UR7, RZ, 0x3c, !PT ;  /* 0x0000000707077c12 */ /* 0x000fe2000f8e3cff */
[----:B------:R-:W-:Y:S07]  /*2280*/  @P2 BRA `(.L_x_30) ;  /* 0xfffffff800902947 */ /* 0x000fee000383ffff */
.L_x_23:
[----:B------:R-:W2:Y:S02]  /*2290*/  LDC R3, c[0x0][0x28c] ;  /* 0x0000a300ff037b82 */ /* 0x000ea40000000800 */
[----:B--2---:R-:W-:-:S13]  /*22a0*/  ISETP.GE.AND P1, PT, R3, 0x1, PT ;  /* 0x000000010300780c */ /* 0x004fda0003f26270 */
[----:B------:R-:W-:Y:S05]  /*22b0*/  @!P1 BRA `(.L_x_31) ;  /* 0x0000000000389947 */ /* 0x000fea0003800000 */
[----:B------:R-:W-:Y:S05]  /*22c0*/  @!P0 BRA `(.L_x_32) ;  /* 0x0000000000048947 */ /* 0x000fea0003800000 */
[----:B------:R-:W-:Y:S01]  /*22d0*/  BPT.TRAP 0x1 ;  /* 0x000000040000795c */ /* 0x000fe20000300000 */
.L_x_32:
[----:B------:R-:W-:-:S13]  /*22e0*/  ISETP.NE.AND P0, PT, R23, RZ, PT ;  /* 0x000000ff1700720c */ /* 0x000fda0003f05270 */
[----:B------:R-:W-:-:S04]  /*22f0*/  @P0 VIADD R0, R0, UR39 ;  /* 0x0000002700000c36 */ /* 0x000fc80008000000 */
[----:B01----:R-:W-:-:S05]  /*2300*/  @P0 IMAD.WIDE.U32 R4, R0, 0x4ec4ec4f, RZ ;  /* 0x4ec4ec4f00040825 */ /* 0x003fca00078e00ff */
[----:B------:R-:W-:-:S05]  /*2310*/  @P0 SHF.R.U32.HI R5, RZ, 0x3, R5 ;  /* 0x00000003ff050819 */ /* 0x000fca0000011605 */
[----:B------:R-:W-:-:S05]  /*2320*/  @P0 IMAD R0, R5, -0x1a, R0 ;  /* 0xffffffe605000824 */ /* 0x000fca00078e0200 */
[----:B------:R-:W-:-:S05]  /*2330*/  @P0 LEA R0, R0, UR41, 0x3 ;  /* 0x0000002900000c11 */ /* 0x000fca000f8e18ff */
[----:B------:R-:W-:-:S05]  /*2340*/  @P0 VIADD R3, R0, 0xd0 ;  /* 0x000000d000030836 */ /* 0x000fca0000000000 */
[----:B------:R-:W-:-:S04]  /*2350*/  @P0 PRMT R3, R22, 0x654, R3 ;  /* 0x0000065416030816 */ /* 0x000fc80000000003 */
[----:B------:R2:W-:Y:S01]  /*2360*/  @P0 SYNCS.ARRIVE.TRANS64.RED.A1T0 RZ, [R3+URZ], RZ ;  /* 0x000000ff03ff09a7 */ /* 0x0005e2000810043f */
[----:B------:R-:W-:-:S13]  /*2370*/  ISETP.GT.U32.AND P0, PT, R19, 0x1, PT ;  /* 0x000000011300780c */ /* 0x000fda0003f04070 */
[----:B--2---:R-:W-:Y:S05]  /*2380*/  @P0 BRA `(.L_x_31) ;  /* 0x0000000000040947 */ /* 0x004fea0003800000 */
[----:B------:R-:W-:Y:S01]  /*2390*/  BPT.TRAP 0x1 ;  /* 0x000000040000795c */ /* 0x000fe20000300000 */
.L_x_31:
[----:B------:R-:W2:Y:S01]  /*23a0*/  LDC R8, c[0x0][0x288] ;  /* 0x0000a200ff087b82 */ /* 0x000ea20000000800 */
[--C-:B------:R-:W-:Y:S01]  /*23b0*/  SHF.R.U32.HI R0, RZ, 0x2, R18.reuse ;  /* 0x00000002ff007819 */ /* 0x100fe20000011612 */
[----:B------:R-:W-:Y:S01]  /*23c0*/  IMAD R7, R108, 0x50, RZ ;  /* 0x000000506c077824 */ /* 0x000fe200078e02ff */
[----:B01----:R-:W-:Y:S01]  /*23d0*/  SHF.R.U32.HI R5, RZ, 0x7, R18 ;  /* 0x00000007ff057819 */ /* 0x003fe20000011612 */
[----:B------:R-:W-:Y:S01]  /*23e0*/  UIADD3 UR39, UR40, UR39, URZ ;  /* 0x0000002728277290 */ /* 0x000fe2000fffe03f */
[----:B------:R-:W-:Y:S01]  /*23f0*/  LOP3.LUT R3, R0, 0x7, RZ, 0xc0, !PT ;  /* 0x0000000700037812 */ /* 0x000fe200078ec0ff */
[----:B------:R-:W-:Y:S01]  /*2400*/  IMAD R9, R107, 0xc0, RZ ;  /* 0x000000c06b097824 */ /* 0x000fe200078e02ff */
[C---:B------:R-:W-:Y:S01]  /*2410*/  LOP3.LUT R4, R18.reuse, 0x60, RZ, 0xc0, !PT ;  /* 0x0000006012047812 */ /* 0x040fe200078ec0ff */
[----:B------:R-:W-:Y:S01]  /*2420*/  UISETP.GT.U32.AND UP0, UPT, UR39, 0x19, UPT ;  /* 0x000000192700788c */ /* 0x000fe2000bf04070 */
[----:B------:R-:W-:Y:S01]  /*2430*/  LOP3.LUT R0, R5, 0x1, RZ, 0xc0, !PT ;  /* 0x0000000105007812 */ /* 0x000fe200078ec0ff */
[----:B------:R-:W-:Y:S01]  /*2440*/  IMAD.SHL.U32 R10, R18, 0x2, RZ ;  /* 0x00000002120a7824 */ /* 0x000fe200078e00ff */
[----:B------:R-:W-:Y:S01]  /*2450*/  SHF.R.U32.HI R4, RZ, 0x1, R4 ;  /* 0x00000001ff047819 */ /* 0x000fe20000011604 */
[----:B------:R-:W-:Y:S01]  /*2460*/  ULDC UR7, c[0x0][0x284] ;  /* 0x0000a10000077ab9 */ /* 0x000fe20000000800 */
[----:B------:R-:W-:Y:S01]  /*2470*/  UISETP.LT.U32.AND UP0, UPT, UR40, 0x1a, UP0 ;  /* 0x0000001a2800788c */ /* 0x000fe20008701070 */
[----:B------:R-:W-:Y:S01]  /*2480*/  IMAD.SHL.U32 R6, R0, 0x40, RZ ;  /* 0x0000004000067824 */ /* 0x000fe200078e00ff */
[-C--:B------:R-:W-:Y:S01]  /*2490*/  IADD3 R5, RZ, -R4.reuse, -R3 ;  /* 0x80000004ff057210 */ /* 0x080fe20007ffe803 */
[----:B------:R-:W-:Y:S01]  /*24a0*/  UISETP.GE.U32.AND UP1, UPT, UR40, 0x1a, UPT ;  /* 0x0000001a2800788c */ /* 0x000fe2000bf26070 */
[----:B------:R-:W-:Y:S01]  /*24b0*/  SHF.R.S32.HI R113, RZ, 0x1f, R105 ;  /* 0x0000001fff717819 */ /* 0x000fe20000011469 */
[----:B------:R-:W-:Y:S01]  /*24c0*/  ULDC.64 UR8, c[0x0][0x5d0] ;  /* 0x0001740000087ab9 */ /* 0x000fe20000000a00 */
[----:B------:R-:W-:Y:S01]  /*24d0*/  LOP3.LUT R3, R6, 0x40, R3, 0xe2, !PT ;  /* 0x0000004006037812 */ /* 0x000fe200078ee203 */
[----:B------:R-:W-:Y:S01]  /*24e0*/  IMAD R6, R0, -0x40, R5 ;  /* 0xffffffc000067824 */ /* 0x000fe200078e0205 */
[----:B------:R-:W-:Y:S01]  /*24f0*/  LOP3.LUT R10, R7, 0x6, R10, 0xf8, !PT ;  /* 0x00000006070a7812 */ /* 0x000fe200078ef80a */
[----:B------:R-:W-:Y:S01]  /*2500*/  UIMAD.WIDE.U32 UR4, UR39, 0x4ec4ec4f, URZ ;  /* 0x4ec4ec4f270478a5 */ /* 0x000fe2000f8e003f */
[----:B------:R-:W-:Y:S01]  /*2510*/  LOP3.LUT R20, R3, R4, RZ, 0xfc, !PT ;  /* 0x0000000403147212 */ /* 0x000fe200078efcff */
[----:B------:R-:W-:Y:S01]  /*2520*/  USEL UR6, URZ, 0x1, !UP0 ;  /* 0x000000013f067887 */ /* 0x000fe2000c000000 */
[----:B--2---:R-:W-:Y:S01]  /*2530*/  ISETP.GE.AND P0, PT, R7, R8, PT ;  /* 0x000000080700720c */ /* 0x004fe20003f06270 */
[----:B------:R-:W-:Y:S01]  /*2540*/  IMAD R4, R113, UR8, RZ ;  /* 0x0000000871047c24 */ /* 0x000fe2000f8e02ff */
[----:B------:R-:W-:Y:S01]  /*2550*/  LOP3.LUT R0, R18, 0x3, RZ, 0xc0, !PT ;  /* 0x0000000312007812 */ /* 0x000fe200078ec0ff */
[----:B------:R-:W-:Y:S01]  /*2560*/  USHF.R.U32.HI UR4, URZ, 0x3, UR5 ;  /* 0x000000033f047899 */ /* 0x000fe20008011605 */
[----:B------:R-:W-:Y:S01]  /*2570*/  ISETP.GE.OR P0, PT, R9, UR7, P0 ;  /* 0x0000000709007c0c */ /* 0x000fe20008706670 */
[----:B------:R-:W-:Y:S01]  /*2580*/  ULOP3.LUT UR38, UR38, UR6, URZ, 0x3c, !UPT ;  /* 0x0000000626267292 */ /* 0x000fe2000f8e3c3f */
[----:B------:R-:W-:Y:S01]  /*2590*/  SHF.R.S32.HI R11, RZ, 0x1f, R10 ;  /* 0x0000001fff0b7819 */ /* 0x000fe2000001140a */
[----:B------:R-:W-:Y:S01]  /*25a0*/  IMAD R0, R0, -0x2, R8 ;  /* 0xfffffffe00007824 */ /* 0x000fe200078e0208 */
[----:B------:R-:W-:Y:S01]  /*25b0*/  UIMAD UR39, UR4, -0x1a, UR39 ;  /* 0xffffffe6042778a4 */ /* 0x000fe2000f8e0227 */
[----:B------:R-:W-:Y:S01]  /*25c0*/  IMAD R13, R105, UR9, R4 ;  /* 0x00000009690d7c24 */ /* 0x000fe2000f8e0204 */
[----:B------:R-:W-:Y:S01]  /*25d0*/  IADD3 R3, -R9, UR7, R6 ;  /* 0x0000000709037c10 */ /* 0x000fe2000fffe106 */
[----:B------:R-:W-:Y:S01]  /*25e0*/  IMAD.WIDE.U32 R4, R105, UR8, R10 ;  /* 0x0000000869047c25 */ /* 0x000fe2000f8e000a */
[----:B------:R-:W-:-:S03]  /*25f0*/  @UP1 ULOP3.LUT UR38, UR38, 0x1, UR4, 0x78, !UPT ;  /* 0x0000000126261892 */ /* 0x000fc6000f8e7804 */
[----:B------:R-:W-:Y:S02]  /*2600*/  IMAD.MOV.U32 R21, RZ, RZ, RZ ;  /* 0x000000ffff157224 */ /* 0x000fe400078e00ff */
[----:B------:R-:W-:Y:S02]  /*2610*/  IMAD.IADD R6, R0, 0x1, -R7 ;  /* 0x0000000100067824 */ /* 0x000fe400078e0a07 */
[----:B------:R-:W-:Y:S02]  /*2620*/  IMAD.IADD R9, R5, 0x1, R13 ;  /* 0x0000000105097824 */ /* 0x000fe400078e020d */
[----:B------:R-:W-:-:S04]  /*2630*/  IMAD.WIDE R20, R107, 0xc0, R20 ;  /* 0x000000c06b147825 */ /* 0x000fc800078e0214 */
[----:B------:R-:W-:Y:S02]  /*2640*/  IMAD.MOV.U32 R0, RZ, RZ, -0x1 ;  /* 0xffffffffff007424 */ /* 0x000fe400078e00ff */
[----:B------:R-:W-:Y:S01]  /*2650*/  IMAD.MOV.U32 R8, RZ, RZ, R4 ;  /* 0x000000ffff087224 */ /* 0x000fe200078e0004 */
[----:B------:R-:W-:Y:S06]  /*2660*/  @P0 BRA `(.L_x_33) ;  /* 0x0000004c00f80947 */ /* 0x000fec0003800000 */
[----:B------:R-:W0:Y:S01]  /*2670*/  LDC.64 R4, c[0x0][0x5c8] ;  /* 0x00017200ff047b82 */ /* 0x000e220000000a00 */
[----:B-----5:R-:W-:Y:S01]  /*2680*/  FSETP.NEU.AND P2, PT, R106, RZ, PT ;  /* 0x000000ff6a00720b */ /* 0x020fe20003f4d000 */
[----:B------:R-:W-:Y:S01]  /*2690*/  BSSY B0, `(.L_x_33) ;  /* 0x00004fb000007945 */ /* 0x000fe20003800000 */
[----:B------:R-:W-:-:S04]  /*26a0*/  ISETP.GT.AND P0, PT, R6, RZ, PT ;  /* 0x000000ff0600720c */ /* 0x000fc80003f04270 */
[----:B------:R-:W-:Y:S01]  /*26b0*/  ISETP.GT.AND P1, PT, R3, RZ, P0 ;  /* 0x000000ff0300720c */ /* 0x000fe20000724270 */
[-C--:B0-----:R-:W-:Y:S02]  /*26c0*/  IMAD R7, R21, R4.reuse, RZ ;  /* 0x0000000415077224 */ /* 0x081fe400078e02ff */
[----:B------:R-:W-:-:S04]  /*26d0*/  IMAD.WIDE.U32 R114, R20, R4, R8 ;  /* 0x0000000414727225 */ /* 0x000fc800078e0008 */
[----:B------:R-:W-:-:S04]  /*26e0*/  IMAD R7, R20, R5, R7 ;  /* 0x0000000514077224 */ /* 0x000fc800078e0207 */
[----:B------:R-:W-:Y:S01]  /*26f0*/  IMAD.IADD R107, R115, 0x1, R7 ;  /* 0x00000001736b7824 */ /* 0x000fe200078e0207 */
[----:B------:R-:W-:Y:S06]  /*2700*/  @!P2 BRA `(.L_x_34) ;  /* 0x000000380024a947 */ /* 0x000fec0003800000 */
[----:B------:R-:W0:Y:S01]  /*2710*/  LDC.64 R108, c[0x0][0x5b8] ;  /* 0x00016e00ff6c7b82 */ /* 0x000e220000000a00 */
[----:B------:R-:W-:-:S07]  /*2720*/  ULDC.64 UR4, c[0x0][0x5c0] ;  /* 0x0001700000047ab9 */ /* 0x000fce0000000a00 */
[----:B------:R-:W1:Y:S08]  /*2730*/  LDC.64 R110, c[0x0][0x5b0] ;  /* 0x00016c00ff6e7b82 */ /* 0x000e700000000a00 */
[----:B------:R-:W2:Y:S01]  /*2740*/  LDC.64 R14, c[0x0][0x5a8] ;  /* 0x00016a00ff0e7b82 */ /* 0x000ea20000000a00 */
[-C--:B0-----:R-:W-:Y:S02]  /*2750*/  IMAD R8, R113, R108.reuse, RZ ;  /* 0x0000006c71087224 */ /* 0x081fe400078e02ff */
[----:B------:R-:W-:-:S04]  /*2760*/  IMAD.WIDE.U32 R118, R105, R108, R10 ;  /* 0x0000006c69767225 */ /* 0x000fc800078e000a */
[----:B------:R-:W-:Y:S02]  /*2770*/  IMAD R109, R105, R109, R8 ;  /* 0x0000006d696d7224 */ /* 0x000fe400078e0208 */
[-C--:B-1----:R-:W-:Y:S02]  /*2780*/  IMAD R121, R21, R110.reuse, RZ ;  /* 0x0000006e15797224 */ /* 0x082fe400078e02ff */
[----:B------:R-:W-:Y:S02]  /*2790*/  IMAD.IADD R117, R119, 0x1, R109 ;  /* 0x0000000177757824 */ /* 0x000fe400078e026d */
[----:B------:R-:W-:Y:S02]  /*27a0*/  IMAD.MOV.U32 R116, RZ, RZ, R118 ;  /* 0x000000ffff747224 */ /* 0x000fe400078e0076 */
[C---:B------:R-:W-:Y:S02]  /*27b0*/  IMAD R121, R20.reuse, R111, R121 ;  /* 0x0000006f14797224 */ /* 0x040fe400078e0279 */
[----:B------:R-:W-:-:S04]  /*27c0*/  IMAD.WIDE.U32 R8, R20, R110, R116 ;  /* 0x0000006e14087225 */ /* 0x000fc800078e0074 */
[----:B------:R-:W-:Y:S01]  /*27d0*/  IMAD.IADD R7, R9, 0x1, R121 ;  /* 0x0000000109077824 */ /* 0x000fe200078e0279 */
[----:B--2---:R-:W-:-:S04]  /*27e0*/  LEA R12, P2, R8, R14, 0x1 ;  /* 0x0000000e080c7211 */ /* 0x004fc800078408ff */
[----:B------:R-:W-:-:S05]  /*27f0*/  LEA.HI.X R13, R8, R15, R7, 0x1, P2 ;  /* 0x0000000f080d7211 */ /* 0x000fca00010f0c07 */
[----:B------:R0:W2:Y:S01]  /*2800*/  @P1 LDG.E.LTC128B.U16 R7, desc[UR36][R12.64] ;  /* 0x000000240c071981 */ /* 0x0000a2000c1e1520 */
[----:B------:R-:W-:Y:S01]  /*2810*/  LEA R8, P2, R114, UR4, 0x1 ;  /* 0x0000000472087c11 */ /* 0x000fe2000f8408ff */
[----:B------:R-:W-:Y:S01]  /*2820*/  IMAD.WIDE.U32 R112, R20, R110, R10 ;  /* 0x0000006e14707225 */ /* 0x000fe200078e000a */
[----:B------:R-:W-:Y:S01]  /*2830*/  ISETP.GT.AND P3, PT, R6, 0x1, PT ;  /* 0x000000010600780c */ /* 0x000fe20003f64270 */
[----:B------:R-:W-:Y:S01]  /*2840*/  BSSY B1, `(.L_x_35) ;  /* 0x0000011000017945 */ /* 0x000fe20003800000 */
[----:B------:R-:W-:Y:S01]  /*2850*/  SHF.L.U64.HI R115, R110, 0x3, R111 ;  /* 0x000000036e737819 */ /* 0x000fe2000001026f */
[----:B------:R-:W-:Y:S02]  /*2860*/  IMAD.IADD R113, R121, 0x1, R113 ;  /* 0x0000000179717824 */ /* 0x000fe400078e0271 */
[----:B------:R-:W-:-:S04]  /*2870*/  IMAD.WIDE.U32 R112, R105, R108, R112 ;  /* 0x0000006c69707225 */ /* 0x000fc800078e0070 */
[----:B0-----:R-:W-:Y:S01]  /*2880*/  IMAD.IADD R13, R109, 0x1, R113 ;  /* 0x000000016d0d7824 */ /* 0x001fe200078e0271 */
[----:B------:R-:W-:-:S04]  /*2890*/  LEA R12, P4, R112, R14, 0x1 ;  /* 0x0000000e700c7211 */ /* 0x000fc800078808ff */
[----:B------:R-:W-:Y:S01]  /*28a0*/  LEA.HI.X R13, R112, R15, R13, 0x1, P4 ;  /* 0x0000000f700d7211 */ /* 0x000fe200020f0c0d */
[----:B--2---:R-:W-:-:S05]  /*28b0*/  HADD2.F32 R9, -RZ, R7.H0_H0 ;  /* 0x20000007ff097230 */ /* 0x004fca0000004100 */
[----:B------:R-:W-:-:S04]  /*28c0*/  FMUL R9, R9, R106 ;  /* 0x0000006a09097220 */ /* 0x000fc80000400000 */
[----:B------:R-:W-:Y:S01]  /*28d0*/  FFMA R96, R96, R104, R9 ;  /* 0x0000006860607223 */ /* 0x000fe20000000009 */
[----:B------:R-:W-:Y:S01]  /*28e0*/  LEA.HI.X R9, R114, UR5, R107, 0x1, P2 ;  /* 0x0000000572097c11 */ /* 0x000fe200090f0c6b */
[----:B------:R-:W-:Y:S01]  /*28f0*/  IMAD.SHL.U32 R114, R110, 0x8, RZ ;  /* 0x000000086e727824 */ /* 0x000fe200078e00ff */
[----:B------:R-:W-:Y:S02]  /*2900*/  ISETP.GT.AND P2, PT, R3, RZ, P3 ;  /* 0x000000ff0300720c */ /* 0x000fe40001f44270 */
[----:B------:R-:W-:-:S05]  /*2910*/  F2FP.F16.F32.PACK_AB R96, RZ, R96 ;  /* 0x00000060ff60723e */ /* 0x000fca00000000ff */
[----:B------:R0:W-:Y:S06]  /*2920*/  @P1 STG.E.U16 desc[UR36][R8.64], R96 ;  /* 0x0000006008001986 */ /* 0x0001ec000c101524 */
[----:B------:R-:W-:Y:S05]  /*2930*/  @!P2 BRA `(.L_x_36) ;  /* 0x000000000004a947 */ /* 0x000fea0003800000 */
[----:B------:R1:W5:Y:S02]  /*2940*/  LDG.E.LTC128B.U16 R7, desc[UR36][R12.64+0x2] ;  /* 0x000002240c077981 */ /* 0x000364000c1e1520 */
.L_x_36:
[----:B------:R-:W-:Y:S05]  /*2950*/  BSYNC B1 ;  /* 0x0000000000017941 */ /* 0x000fea0003800000 */
.L_x_35:
[----:B-----5:R-:W-:Y:S01]  /*2960*/  HADD2.F32 R107, -RZ, R7.H0_H0 ;  /* 0x20000007ff6b7230 */ /* 0x020fe20000004100 */
[----:B------:R-:W-:Y:S01]  /*2970*/  ISETP.GT.AND P1, PT, R3, 0x8, P0 ;  /* 0x000000080300780c */ /* 0x000fe20000724270 */
[----:B------:R-:W-:Y:S01]  /*2980*/  IMAD.WIDE.U32 R124, R20, R110, R114 ;  /* 0x0000006e147c7225 */ /* 0x000fe200078e0072 */
[----:B------:R-:W-:-:S03]  /*2990*/  PRMT R126, R7, 0x7610, R126 ;  /* 0x00007610077e7816 */ /* 0x000fc6000000007e */
[----:B0-----:R-:W-:Y:S01]  /*29a0*/  FMUL R96, R107, R106 ;  /* 0x0000006a6b607220 */ /* 0x001fe20000400000 */
[----:B------:R-:W-:Y:S01]  /*29b0*/  IMAD.IADD R127, R121, 0x1, R125 ;  /* 0x00000001797f7824 */ /* 0x000fe200078e027d */
[----:B------:R-:W-:Y:S02]  /*29c0*/  IADD3 R107, P4, R118, R124, RZ ;  /* 0x0000007c766b7210 */ /* 0x000fe40007f9e0ff */
[----:B------:R-:W-:-:S03]  /*29d0*/  FFMA R97, R97, R104, R96 ;  /* 0x0000006861617223 */ /* 0x000fc60000000060 */
[----:B------:R-:W-:Y:S01]  /*29e0*/  IMAD.X R112, R127, 0x1, R117, P4 ;  /* 0x000000017f707824 */ /* 0x000fe200020e0675 */
[C---:B------:R-:W-:Y:S02]  /*29f0*/  LEA R96, P4, R107.reuse, R14, 0x1 ;  /* 0x0000000e6b607211 */ /* 0x040fe400078808ff */
[----:B------:R-:W-:Y:S02]  /*2a00*/  F2FP.F16.F32.PACK_AB R113, RZ, R97 ;  /* 0x00000061ff71723e */ /* 0x000fe400000000ff */
[----:B------:R-:W-:-:S03]  /*2a10*/  LEA.HI.X R97, R107, R15, R112, 0x1, P4 ;  /* 0x0000000f6b617211 */ /* 0x000fc600020f0c70 */
[----:B------:R0:W-:Y:S04]  /*2a20*/  @P2 STG.E.U16 desc[UR36][R8.64+0x2], R113 ;  /* 0x0000027108002986 */ /* 0x0001e8000c101524 */
[----:B------:R2:W3:Y:S01]  /*2a30*/  @P1 LDG.E.LTC128B.U16 R126, desc[UR36][R96.64] ;  /* 0x00000024607e1981 */ /* 0x0004e2000c1e1520 */
[----:B------:R-:W-:Y:S01]  /*2a40*/  IMAD.SHL.U32 R7, R4, 0x10, RZ ;  /* 0x0000001004077824 */ /* 0x000fe200078e00ff */
[----:B------:R-:W-:Y:S01]  /*2a50*/  IADD3 R122, P2, R10, R124, RZ ;  /* 0x0000007c0a7a7210 */ /* 0x000fe20007f5e0ff */
[----:B------:R-:W-:Y:S03]  /*2a60*/  BSSY B1, `(.L_x_37) ;  /* 0x0000011000017945 */ /* 0x000fe60003800000 */
[----:B------:R-:W-:Y:S01]  /*2a70*/  IADD3 R112, P4, R7, R8, RZ ;  /* 0x0000000807707210 */ /* 0x000fe20007f9e0ff */
[----:B------:R-:W-:Y:S01]  /*2a80*/  IMAD.X R123, R11, 0x1, R127, P2 ;  /* 0x000000010b7b7824 */ /* 0x000fe200010e067f */
[----:B------:R-:W-:Y:S01]  /*2a90*/  ISETP.GT.AND P2, PT, R3, 0x8, P3 ;  /* 0x000000080300780c */ /* 0x000fe20001f44270 */
[----:B------:R-:W-:-:S04]  /*2aa0*/  IMAD.WIDE.U32 R122, R105, R108, R122 ;  /* 0x0000006c697a7225 */ /* 0x000fc800078e007a */
[----:B------:R-:W-:Y:S01]  /*2ab0*/  IMAD.IADD R123, R109, 0x1, R123 ;  /* 0x000000016d7b7824 */ /* 0x000fe200078e027b */
[----:B--2---:R-:W-:-:S04]  /*2ac0*/  LEA R96, P5, R122, R14, 0x1 ;  /* 0x0000000e7a607211 */ /* 0x004fc800078a08ff */
[----:B------:R-:W-:Y:S01]  /*2ad0*/  LEA.HI.X R97, R122, R15, R123, 0x1, P5 ;  /* 0x0000000f7a617211 */ /* 0x000fe200028f0c7b */
[----:B---3--:R-:W-:-:S05]  /*2ae0*/  HADD2.F32 R107, -RZ, R126.H0_H0 ;  /* 0x2000007eff6b7230 */ /* 0x008fca0000004100 */
[----:B------:R-:W-:-:S04]  /*2af0*/  FMUL R107, R107, R106 ;  /* 0x0000006a6b6b7220 */ /* 0x000fc80000400000 */
[----:B------:R-:W-:Y:S01]  /*2b00*/  FFMA R98, R98, R104, R107 ;  /* 0x0000006862627223 */ /* 0x000fe2000000006b */
[----:B------:R-:W-:-:S04]  /*2b10*/  SHF.L.U64.HI R107, R4, 0x4, R5 ;  /* 0x00000004046b7819 */ /* 0x000fc80000010205 */
[----:B------:R-:W-:Y:S01]  /*2b20*/  F2FP.F16.F32.PACK_AB R98, RZ, R98 ;  /* 0x00000062ff62723e */ /* 0x000fe200000000ff */
[----:B0-----:R-:W-:-:S05]  /*2b30*/  IMAD.X R113, R107, 0x1, R9, P4 ;  /* 0x000000016b717824 */ /* 0x001fca00020e0609 */
[----:B------:R0:W-:Y:S01]  /*2b40*/  @P1 STG.E.U16 desc[UR36][R112.64], R98 ;  /* 0x0000006270001986 */ /* 0x0001e2000c101524 */
[----:B------:R-:W-:Y:S05]  /*2b50*/  @!P2 BRA `(.L_x_38) ;  /* 0x000000000004a947 */ /* 0x000fea0003800000 */
[----:B------:R2:W5:Y:S02]  /*2b60*/  LDG.E.LTC128B.U16 R126, desc[UR36][R96.64+0x2] ;  /* 0x00000224607e7981 */ /* 0x000564000c1e1520 */
.L_x_38:
[----:B------:R-:W-:Y:S05]  /*2b70*/  BSYNC B1 ;  /* 0x0000000000017941 */ /* 0x000fea0003800000 */
.L_x_37:
[----:B-----5:R-:W-:Y:S01]  /*2b80*/  HADD2.F32 R123, -RZ, R126.H0_H0 ;  /* 0x2000007eff7b7230 */ /* 0x020fe20000004100 */
[----:B------:R-:W-:Y:S01]  /*2b90*/  ISETP.GT.AND P1, PT, R6, 0x8, PT ;  /* 0x000000080600780c */ /* 0x000fe20003f24270 */
[----:B------:R-:W-:Y:S01]  /*2ba0*/  BSSY B1, `(.L_x_39) ;  /* 0x000000c000017945 */ /* 0x000fe20003800000 */
[----:B------:R-:W-:Y:S02]  /*2bb0*/  IMAD R125, R111, 0x78, RZ ;  /* 0x000000786f7d7824 */ /* 0x000fe400078e02ff */
[----:B0-----:R-:W-:Y:S01]  /*2bc0*/  FMUL R98, R123, R106 ;  /* 0x0000006a7b627220 */ /* 0x001fe20000400000 */
[----:B------:R-:W-:-:S03]  /*2bd0*/  ISETP.GT.AND P4, PT, R3, RZ, P1 ;  /* 0x000000ff0300720c */ /* 0x000fc60000f84270 */
[----:B------:R-:W-:Y:S01]  /*2be0*/  FFMA R98, R99, R104, R98 ;  /* 0x0000006863627223 */ /* 0x000fe20000000062 */
[----:B------:R-:W-:-:S04]  /*2bf0*/  IMAD.MOV.U32 R99, RZ, RZ, R127 ;  /* 0x000000ffff637224 */ /* 0x000fc800078e007f */
[----:B------:R-:W-:-:S04]  /*2c00*/  F2FP.F16.F32.PACK_AB R98, RZ, R98 ;  /* 0x00000062ff62723e */ /* 0x000fc800000000ff */
[----:B------:R-:W-:Y:S01]  /*2c10*/  PRMT R122, R98, 0x7610, R122 ;  /* 0x00007610627a7816 */ /* 0x000fe2000000007a */
[----:B------:R-:W-:-:S04]  /*2c20*/  IMAD.MOV.U32 R98, RZ, RZ, R124 ;  /* 0x000000ffff627224 */ /* 0x000fc800078e007c */
[----:B------:R0:W-:Y:S01]  /*2c30*/  @P2 STG.E.U16 desc[UR36][R112.64+0x2], R122 ;  /* 0x0000027a70002986 */ /* 0x0001e2000c101524 */
[----:B------:R-:W-:Y:S05]  /*2c40*/  @!P4 BRA `(.L_x_40) ;  /* 0x000000000004c947 */ /* 0x000fea0003800000 */
[----:B------:R3:W5:Y:S02]  /*2c50*/  LDG.E.LTC128B.U16 R126, desc[UR36][R12.64+0x10] ;  /* 0x000010240c7e7981 */ /* 0x000764000c1e1520 */
.L_x_40:
[----:B------:R-:W-:Y:S05]  /*2c60*/  BSYNC B1 ;  /* 0x0000000000017941 */ /* 0x000fea0003800000 */
.L_x_39:
[----:B-----5:R-:W-:Y:S01]  /*2c70*/  HADD2.F32 R111, -RZ, R126.H0_H0 ;  /* 0x2000007eff6f7230 */ /* 0x020fe20000004100 */
[----:B------:R-:W-:Y:S01]  /*2c80*/  BSSY B1, `(.L_x_41) ;  /* 0x000000d000017945 */ /* 0x000fe20003800000 */
[----:B------:R-:W-:-:S04]  /*2c90*/  IMAD.WIDE.U32 R98, R110, 0x78, R98 ;  /* 0x000000786e627825 */ /* 0x000fc800078e0062 */
[----:B------:R-:W-:Y:S01]  /*2ca0*/  FMUL R111, R111, R106 ;  /* 0x0000006a6f6f7220 */ /* 0x000fe20000400000 */
[----:B------:R-:W-:Y:S01]  /*2cb0*/  IMAD.IADD R127, R99, 0x1, R125 ;  /* 0x00000001637f7824 */ /* 0x000fe200078e027d */
[----:B0-----:R-:W-:Y:S02]  /*2cc0*/  IADD3 R122, P2, P5, R118, R98, R114 ;  /* 0x00000062767a7210 */ /* 0x001fe40007d5e072 */
[----:B------:R-:W-:Y:S02]  /*2cd0*/  FFMA R111, R100, R104, R111 ;  /* 0x00000068646f7223 */ /* 0x000fe4000000006f */
[----:B------:R-:W-:Y:S02]  /*2ce0*/  IADD3.X R123, R117, R127, R115, P2, P5 ;  /* 0x0000007f757b7210 */ /* 0x000fe400017ea473 */
[----:B------:R-:W-:Y:S02]  /*2cf0*/  ISETP.GT.AND P2, PT, R6, 0x9, PT ;  /* 0x000000090600780c */ /* 0x000fe40003f44270 */
[----:B------:R-:W-:-:S02]  /*2d00*/  F2FP.F16.F32.PACK_AB R111, RZ, R111 ;  /* 0x0000006fff6f723e */ /* 0x000fc400000000ff */
[----:B------:R-:W-:-:S03]  /*2d10*/  ISETP.GT.AND P5, PT, R3, RZ, P2 ;  /* 0x000000ff0300720c */ /* 0x000fc600017a4270 */
[----:B------:R0:W-:Y:S10]  /*2d20*/  @P4 STG.E.U16 desc[UR36][R8.64+0x10], R111 ;  /* 0x0000106f08004986 */ /* 0x0001f4000c101524 */
[----:B------:R-:W-:Y:S05]  /*2d30*/  @!P5 BRA `(.L_x_42) ;  /* 0x000000000004d947 */ /* 0x000fea0003800000 */
[----:B------:R4:W5:Y:S02]  /*2d40*/  LDG.E.LTC128B.U16 R126, desc[UR36][R12.64+0x12] ;  /* 0x000012240c7e7981 */ /* 0x000964000c1e1520 */
.L_x_42:
[----:B------:R-:W-:Y:S05]  /*2d50*/  BSYNC B1 ;  /* 0x0000000000017941 */ /* 0x000fea0003800000 */
.L_x_41:
[----:B0----5:R-:W-:Y:S01]  /*2d60*/  HADD2.F32 R111, -RZ, R126.H0_H0 ;  /* 0x2000007eff6f7230 */ /* 0x021fe20000004100 */
[----:B------:R-:W-:Y:S01]  /*2d70*/  ISETP.GT.AND P4, PT, R3, 0x8, P1 ;  /* 0x000000080300780c */ /* 0x000fe20000f84270 */
[----:B------:R-:W-:Y:S03]  /*2d80*/  BSSY B1, `(.L_x_43) ;  /* 0x0000007000017945 */ /* 0x000fe60003800000 */
[----:B------:R-:W-:-:S04]  /*2d90*/  FMUL R100, R111, R106 ;  /* 0x0000006a6f647220 */ /* 0x000fc80000400000 */
[----:B------:R-:W-:-:S05]  /*2da0*/  FFMA R100, R101, R104, R100 ;  /* 0x0000006865647223 */ /* 0x000fca0000000064 */
[----:B------:R-:W-:-:S05]  /*2db0*/  F2FP.F16.F32.PACK_AB R100, RZ, R100 ;  /* 0x00000064ff64723e */ /* 0x000fca00000000ff */
[----:B------:R0:W-:Y:S01]  /*2dc0*/  @P5 STG.E.U16 desc[UR36][R8.64+0x12], R100 ;  /* 0x0000126408005986 */ /* 0x0001e2000c101524 */
[----:B------:R-:W-:Y:S05]  /*2dd0*/  @!P4 BRA `(.L_x_44) ;  /* 0x000000000004c947 */ /* 0x000fea0003800000 */
[----:B------:R0:W5:Y:S02]  /*2de0*/  LDG.E.LTC128B.U16 R126, desc[UR36][R96.64+0x10] ;  /* 0x00001024607e7981 */ /* 0x000164000c1e1520 */
.L_x_44:
[----:B------:R-:W-:Y:S05]  /*2df0*/  BSYNC B1 ;  /* 0x0000000000017941 */ /* 0x000fea0003800000 */
.L_x_43:
[----:B-----5:R-:W-:Y:S01]  /*2e00*/  HADD2.F32 R101, -RZ, R126.H0_H0 ;  /* 0x2000007eff657230 */ /* 0x020fe20000004100 */
        /* <DEDUP_REMOVED lines=8> */
.L_x_46:
[----:B------:R-:W-:Y:S05]  /*2e90*/  BSYNC B1 ;  /* 0x0000000000017941 */ /* 0x000fea0003800000 */
.L_x_45:
[----:B-----5:R-:W-:-:S05]  /*2ea0*/  HADD2.F32 R99, -RZ, R126.H0_H0 ;  /* 0x2000007eff637230 */ /* 0x020fca0000004100 */
[----:B0-----:R-:W-:Y:S01]  /*2eb0*/  FMUL R100, R99, R106 ;  /* 0x0000006a63647220 */ /* 0x001fe20000400000 */
[----:B------:R-:W-:-:S03]  /*2ec0*/  IADD3 R99, P4, R118, R98, RZ ;  /* 0x0000006276637210 */ /* 0x000fc60007f9e0ff */
[----:B------:R-:W-:Y:S02]  /*2ed0*/  FFMA R100, R103, R104, R100 ;  /* 0x0000006867647223 */ /* 0x000fe40000000064 */
[----:B------:R-:W-:Y:S01]  /*2ee0*/  IMAD.X R116, R127, 0x1, R117, P4 ;  /* 0x000000017f747824 */ /* 0x000fe200020e0675 */
[C---:B------:R-:W-:Y:S02]  /*2ef0*/  LEA R98, P4, R99.reuse, R14, 0x1 ;  /* 0x0000000e63627211 */ /* 0x040fe400078808ff */
[----:B------:R-:W-:Y:S02]  /*2f00*/  F2FP.F16.F32.PACK_AB R100, RZ, R100 ;  /* 0x00000064ff64723e */ /* 0x000fe400000000ff */
[----:B------:R-:W-:Y:S02]  /*2f10*/  LEA.HI.X R99, R99, R15, R116, 0x1, P4 ;  /* 0x0000000f63637211 */ /* 0x000fe400020f0c74 */
[----:B------:R-:W-:-:S05]  /*2f20*/  PRMT R101, R100, 0x7610, R101 ;  /* 0x0000761064657816 */ /* 0x000fca0000000065 */
[----:B------:R0:W-:Y:S01]  /*2f30*/  @P5 STG.E.U16 desc[UR36][R112.64+0x12], R101 ;  /* 0x0000126570005986 */ /* 0x0001e2000c101524 */
[----:B------:R-:W-:-:S13]  /*2f40*/  ISETP.GT.AND P5, PT, R3, 0x80, P0 ;  /* 0x000000800300780c */ /* 0x000fda00007a4270 */
[----:B------:R1:W2:Y:S01]  /*2f50*/  @P5 LDG.E.LTC128B.U16 R126, desc[UR36][R98.64] ;  /* 0x00000024627e5981 */ /* 0x0002a2000c1e1520 */
[----:B------:R-:W-:Y:S01]  /*2f60*/  IMAD.WIDE.U32 R116, R110, 0x78, R114 ;  /* 0x000000786e747825 */ /* 0x000fe200078e0072 */
[----:B------:R-:W-:Y:S03]  /*2f70*/  BSSY B1, `(.L_x_47) ;  /* 0x0000016000017945 */ /* 0x000fe60003800000 */
[----:B------:R-:W-:Y:S02]  /*2f80*/  IMAD.IADD R119, R125, 0x1, R117 ;  /* 0x000000017d777824 */ /* 0x000fe400078e0275 */
[----:B------:R-:W-:Y:S02]  /*2f90*/  IMAD.MOV.U32 R118, RZ, RZ, R116 ;  /* 0x000000ffff767224 */ /* 0x000fe400078e0074 */
[----:B------:R-:W-:Y:S02]  /*2fa0*/  IMAD R5, R5, 0xf0, RZ ;  /* 0x000000f005057824 */ /* 0x000fe400078e02ff */
[----:B0-----:R-:W-:-:S03]  /*2fb0*/  IMAD.WIDE.U32 R100, R20, R110, R118 ;  /* 0x0000006e14647225 */ /* 0x001fc600078e0076 */
[----:B------:R-:W-:-:S04]  /*2fc0*/  IADD3 R102, P4, R10, R100, RZ ;  /* 0x000000640a667210 */ /* 0x000fc80007f9e0ff */
[----:B------:R-:W-:-:S03]  /*2fd0*/  IADD3.X R103, R11, R121, R101, P4, !PT ;  /* 0x000000790b677210 */ /* 0x000fc600027fe465 */
[----:B------:R-:W-:-:S04]  /*2fe0*/  IMAD.WIDE.U32 R102, R105, R108, R102 ;  /* 0x0000006c69667225 */ /* 0x000fc800078e0066 */
[----:B-1----:R-:W-:Y:S01]  /*2ff0*/  IMAD.IADD R99, R109, 0x1, R103 ;  /* 0x000000016d637824 */ /* 0x002fe200078e0267 */
[----:B------:R-:W-:-:S04]  /*3000*/  LEA R98, P4, R102, R14, 0x1 ;  /* 0x0000000e66627211 */ /* 0x000fc800078808ff */
[----:B------:R-:W-:Y:S02]  /*3010*/  LEA.HI.X R99, R102, R15, R99, 0x1, P4 ;  /* 0x0000000f66637211 */ /* 0x000fe400020f0c63 */
[----:B------:R-:W-:Y:S01]  /*3020*/  ISETP.GT.AND P4, PT, R3, 0x80, P3 ;  /* 0x000000800300780c */ /* 0x000fe20001f84270 */
[----:B--2---:R-:W-:-:S05]  /*3030*/  HADD2.F32 R101, -RZ, R126.H0_H0 ;  /* 0x2000007eff657230 */ /* 0x004fca0000004100 */
[----:B------:R-:W-:-:S04]  /*3040*/  FMUL R101, R101, R106 ;  /* 0x0000006a65657220 */ /* 0x000fc80000400000 */
[----:B------:R-:W-:Y:S01]  /*3050*/  FFMA R88, R88, R104, R101 ;  /* 0x0000006858587223 */ /* 0x000fe20000000065 */
[----:B------:R-:W-:-:S04]  /*3060*/  IMAD.WIDE.U32 R100, R4, 0xf0, R112 ;  /* 0x000000f004647825 */ /* 0x000fc800078e0070 */
[----:B------:R-:W-:Y:S01]  /*3070*/  F2FP.F16.F32.PACK_AB R88, RZ, R88 ;  /* 0x00000058ff58723e */ /* 0x000fe200000000ff */
[----:B------:R-:W-:Y:S02]  /*3080*/  IMAD.IADD R103, R101, 0x1, R5 ;  /* 0x0000000165677824 */ /* 0x000fe400078e0205 */
[----:B------:R-:W-:-:S05]  /*3090*/  @P5 IMAD.MOV.U32 R102, RZ, RZ, R100 ;  /* 0x000000ffff665224 */ /* 0x000fca00078e0064 */
[----:B------:R0:W-:Y:S01]  /*30a0*/  @P5 STG.E.U16 desc[UR36][R102.64], R88 ;  /* 0x0000005866005986 */ /* 0x0001e2000c101524 */
[----:B------:R-:W-:Y:S05]  /*30b0*/  @!P4 BRA `(.L_x_48) ;  /* 0x000000000004c947 */ /* 0x000fea0003800000 */
[----:B------:R1:W5:Y:S02]  /*30c0*/  LDG.E.LTC128B.U16 R126, desc[UR36][R98.64+0x2] ;  /* 0x00000224627e7981 */ /* 0x000364000c1e1520 */
.L_x_48:
[----:B------:R-:W-:Y:S05]  /*30d0*/  BSYNC B1 ;  /* 0x0000000000017941 */ /* 0x000fea0003800000 */
.L_x_47:
[----:B-----5:R-:W-:Y:S01]  /*30e0*/  HADD2.F32 R21, -RZ, R126.H0_H0 ;  /* 0x2000007eff157230 */ /* 0x020fe20000004100 */
[----:B------:R-:W-:Y:S01]  /*30f0*/  IADD3 R116, P5, R114, R116, RZ ;  /* 0x0000007472747210 */ /* 0x000fe20007fbe0ff */
[----:B------:R-:W-:Y:S01]  /*3100*/  @P4 IMAD.MOV.U32 R114, RZ, RZ, R100 ;  /* 0x000000ffff724224 */ /* 0x000fe200078e0064 */
[----:B------:R-:W-:Y:S01]  /*3110*/  ISETP.GT.AND P0, PT, R3, 0x88, P0 ;  /* 0x000000880300780c */ /* 0x000fe20000704270 */
[----:B------:R-:W-:Y:S01]  /*3120*/  BSSY B1, `(.L_x_49) ;  /* 0x000000e000017945 */ /* 0x000fe20003800000 */
[----:B0-----:R-:W-:Y:S01]  /*3130*/  FMUL R88, R21, R106 ;  /* 0x0000006a15587220 */ /* 0x001fe20000400000 */
[----:B------:R-:W-:Y:S02]  /*3140*/  IMAD.X R117, R119, 0x1, R115, P5 ;  /* 0x0000000177757824 */ /* 0x000fe400028e0673 */
[----:B------:R-:W-:Y:S02]  /*3150*/  @P4 IMAD.MOV.U32 R115, RZ, RZ, R103 ;  /* 0x000000ffff734224 */ /* 0x000fe400078e0067 */
[----:B------:R-:W-:Y:S01]  /*3160*/  FFMA R88, R89, R104, R88 ;  /* 0x0000006859587223 */ /* 0x000fe20000000058 */
[----:B------:R-:W-:-:S04]  /*3170*/  IMAD.WIDE.U32 R110, R20, R110, R116 ;  /* 0x0000006e146e7225 */ /* 0x000fc800078e0074 */
[----:B------:R-:W-:-:S04]  /*3180*/  F2FP.F16.F32.PACK_AB R88, RZ, R88 ;  /* 0x00000058ff58723e */ /* 0x000fc800000000ff */
[----:B------:R-:W-:Y:S02]  /*3190*/  PRMT R21, R88, 0x7610, R21 ;  /* 0x0000761058157816 */ /* 0x000fe40000000015 */
[----:B------:R-:W-:-:S03]  /*31a0*/  IADD3 R88, P5, R10, R110, RZ ;  /* 0x0000006e0a587210 */ /* 0x000fc60007fbe0ff */
[----:B------:R0:W-:Y:S01]  /*31b0*/  @P4 STG.E.U16 desc[UR36][R114.64+0x2], R21 ;  /* 0x0000021572004986 */ /* 0x0001e2000c101524 */
[----:B------:R-:W-:-:S04]  /*31c0*/  LEA R20, P4, R122, R14, 0x1 ;  /* 0x0000000e7a147211 */ /* 0x000fc800078808ff */
[----:B0-----:R-:W-:Y:S01]  /*31d0*/  LEA.HI.X R21, R122, R15, R123, 0x1, P4 ;  /* 0x0000000f7a157211 */ /* 0x001fe200020f0c7b */
[----:B------:R-:W-:Y:S08]  /*31e0*/  @!P0 BRA `(.L_x_50) ;  /* 0x0000000000048947 */ /* 0x000ff00003800000 */
[----:B------:R0:W5:Y:S02]  /*31f0*/  LDG.E.LTC128B.U16 R126, desc[UR36][R20.64] ;  /* 0x00000024147e7981 */ /* 0x000164000c1e1520 */
.L_x_50:
[----:B------:R-:W-:Y:S05]  /*3200*/  BSYNC B1 ;  /* 0x0000000000017941 */ /* 0x000fea0003800000 */
.L_x_49:
[----:B0----5:R-:W-:Y:S01]  /*3210*/  HADD2.F32 R21, -RZ, R126.H0_H0 ;  /* 0x2000007eff157230 */ /* 0x021fe20000004100 */
[----:B------:R-:W-:Y:S01]  /*3220*/  IADD3.X R89, R11, R121, R111, P5, !PT ;  /* 0x000000790b597210 */ /* 0x000fe20002ffe46f */
[----:B------:R-:W-:Y:S01]  /*3230*/  BSSY B1, `(.L_x_51) ;  /* 0x000000e000017945 */ /* 0x000fe20003800000 */
[----:B------:R-:W-:Y:S02]  /*3240*/  IADD3 R10, P4, R7, R100, RZ ;  /* 0x00000064070a7210 */ /* 0x000fe40007f9e0ff */
[----:B------:R-:W-:Y:S01]  /*3250*/  FMUL R11, R21, R106 ;  /* 0x0000006a150b7220 */ /* 0x000fe20000400000 */
[----:B------:R-:W-:Y:S01]  /*3260*/  IMAD.WIDE.U32 R20, R105, R108, R88 ;  /* 0x0000006c69147225 */ /* 0x000fe200078e0058 */
[----:B------:R-:W-:-:S03]  /*3270*/  ISETP.GT.AND P3, PT, R3, 0x88, P3 ;  /* 0x000000880300780c */ /* 0x000fc60001f64270 */
[----:B------:R-:W-:Y:S01]  /*3280*/  FFMA R11, R90, R104, R11 ;  /* 0x000000685a0b7223 */ /* 0x000fe2000000000b */
[----:B------:R-:W-:Y:S01]  /*3290*/  IMAD.IADD R109, R109, 0x1, R21 ;  /* 0x000000016d6d7824 */ /* 0x000fe200078e0215 */
[----:B------:R-:W-:-:S03]  /*32a0*/  LEA R14, P5, R20, R14, 0x1 ;  /* 0x0000000e140e7211 */ /* 0x000fc600078a08ff */
[----:B------:R-:W-:Y:S01]  /*32b0*/  F2FP.F16.F32.PACK_AB R21, RZ, R11 ;  /* 0x0000000bff15723e */ /* 0x000fe200000000ff */
[----:B------:R-:W-:Y:S01]  /*32c0*/  IMAD.X R11, R103, 0x1, R107, P4 ;  /* 0x00000001670b7824 */ /* 0x000fe200020e066b */
[----:B------:R-:W-:-:S04]  /*32d0*/  LEA.HI.X R15, R20, R15, R109, 0x1, P5 ;  /* 0x0000000f140f7211 */ /* 0x000fc800028f0c6d */
[----:B------:R0:W-:Y:S01]  /*32e0*/  @P0 STG.E.U16 desc[UR36][R10.64], R21 ;  /* 0x000000150a000986 */ /* 0x0001e2000c101524 */
[----:B------:R-:W-:Y:S05]  /*32f0*/  @!P3 BRA `(.L_x_52) ;  /* 0x000000000004b947 */ /* 0x000fea0003800000 */
[----:B------:R2:W5:Y:S02]  /*3300*/  LDG.E.LTC128B.U16 R126, desc[UR36][R14.64+0x2] ;  /* 0x000002240e7e7981 */ /* 0x000564000c1e1520 */
.L_x_52:
[----:B------:R-:W-:Y:S05]  /*3310*/  BSYNC B1 ;  /* 0x0000000000017941 */ /* 0x000fea0003800000 */
.L_x_51:
        /* <DEDUP_REMOVED lines=9> */
.L_x_54:
[----:B------:R-:W-:Y:S05]  /*33b0*/  BSYNC B1 ;  /* 0x0000000000017941 */ /* 0x000fea0003800000 */
.L_x_53:
[----:B-----5:R-:W-:Y:S01]  /*33c0*/  HADD2.F32 R21, -RZ, R126.H0_H0 ;  /* 0x2000007eff157230 */ /* 0x020fe20000004100 */
[----:B------:R-:W-:Y:S01]  /*33d0*/  ISETP.GT.AND P3, PT, R3, 0x80, P2 ;  /* 0x000000800300780c */ /* 0x000fe20001764270 */
[----:B0-----:R-:W-:Y:S01]  /*33e0*/  @P0 IMAD.MOV.U32 R20, RZ, RZ, R100 ;  /* 0x000000ffff140224 */ /* 0x001fe200078e0064 */
[----:B------:R-:W-:Y:S02]  /*33f0*/  BSSY B1, `(.L_x_55) ;  /* 0x0000009000017945 */ /* 0x000fe40003800000 */
[----:B------:R-:W-:-:S04]  /*3400*/  FMUL R21, R21, R106 ;  /* 0x0000006a15157220 */ /* 0x000fc80000400000 */
[----:B------:R-:W-:-:S05]  /*3410*/  FFMA R21, R92, R104, R21 ;  /* 0x000000685c157223 */ /* 0x000fca0000000015 */
[----:B------:R-:W-:-:S04]  /*3420*/  F2FP.F16.F32.PACK_AB R21, RZ, R21 ;  /* 0x00000015ff15723e */ /* 0x000fc800000000ff */
[----:B------:R-:W-:Y:S01]  /*3430*/  PRMT R88, R21, 0x7610, R88 ;  /* 0x0000761015587816 */ /* 0x000fe20000000058 */
[----:B------:R-:W-:-:S05]  /*3440*/  @P0 IMAD.MOV.U32 R21, RZ, RZ, R103 ;  /* 0x000000ffff150224 */ /* 0x000fca00078e0067 */
[----:B------:R0:W-:Y:S01]  /*3450*/  @P0 STG.E.U16 desc[UR36][R20.64+0x10], R88 ;  /* 0x0000105814000986 */ /* 0x0001e2000c101524 */
[----:B------:R-:W-:Y:S05]  /*3460*/  @!P3 BRA `(.L_x_56) ;  /* 0x000000000004b947 */ /* 0x000fea0003800000 */
[----:B------:R0:W5:Y:S02]  /*3470*/  LDG.E.LTC128B.U16 R126, desc[UR36][R98.64+0x12] ;  /* 0x00001224627e7981 */ /* 0x000164000c1e1520 */
.L_x_56:
[----:B------:R-:W-:Y:S05]  /*3480*/  BSYNC B1 ;  /* 0x0000000000017941 */ /* 0x000fea0003800000 */
.L_x_55:
[----:B0----5:R-:W-:Y:S01]  /*3490*/  HADD2.F32 R21, -RZ, R126.H0_H0 ;  /* 0x2000007eff157230 */ /* 0x021fe20000004100 */
[----:B------:R-:W-:Y:S01]  /*34a0*/  ISETP.GT.AND P1, PT, R3, 0x88, P1 ;  /* 0x000000880300780c */ /* 0x000fe20000f24270 */
[----:B------:R-:W-:Y:S01]  /*34b0*/  @P3 IMAD.MOV.U32 R101, RZ, RZ, R103 ;  /* 0x000000ffff653224 */ /* 0x000fe200078e0067 */
[----:B------:R-:W-:Y:S02]  /*34c0*/  BSSY B1, `(.L_x_57) ;  /* 0x0000007000017945 */ /* 0x000fe40003800000 */
[----:B------:R-:W-:-:S04]  /*34d0*/  FMUL R20, R21, R106 ;  /* 0x0000006a15147220 */ /* 0x000fc80000400000 */
[----:B------:R-:W-:-:S05]  /*34e0*/  FFMA R20, R93, R104, R20 ;  /* 0x000000685d147223 */ /* 0x000fca0000000014 */
[----:B------:R-:W-:-:S05]  /*34f0*/  F2FP.F16.F32.PACK_AB R20, RZ, R20 ;  /* 0x00000014ff14723e */ /* 0x000fca00000000ff */
[----:B------:R0:W-:Y:S01]  /*3500*/  @P3 STG.E.U16 desc[UR36][R100.64+0x12], R20 ;  /* 0x0000121464003986 */ /* 0x0001e2000c101524 */
[----:B------:R-:W-:Y:S05]  /*3510*/  @!P1 BRA `(.L_x_58) ;  /* 0x0000000000049947 */ /* 0x000fea0003800000 */
[----:B------:R0:W5:Y:S02]  /*3520*/  LDG.E.LTC128B.U16 R126, desc[UR36][R14.64+0x10] ;  /* 0x000010240e7e7981 */ /* 0x000164000c1e1520 */
.L_x_58:
[----:B------:R-:W-:Y:S05]  /*3530*/  BSYNC B1 ;  /* 0x0000000000017941 */ /* 0x000fea0003800000 */
.L_x_57:
        /* <DEDUP_REMOVED lines=9> */
.L_x_60:
[----:B------:R-:W-:Y:S05]  /*35d0*/  BSYNC B1 ;  /* 0x0000000000017941 */ /* 0x000fea0003800000 */
.L_x_59:
[----:B0----5:R-:W-:Y:S01]  /*35e0*/  HADD2.F32 R21, -RZ, R126.H0_H0 ;  /* 0x2000007eff157230 */ /* 0x021fe20000004100 */
[----:B------:R-:W-:Y:S01]  /*35f0*/  ISETP.GT.AND P3, PT, R6, 0x10, PT ;  /* 0x000000100600780c */ /* 0x000fe20003f64270 */
[----:B------:R-:W-:Y:S03]  /*3600*/  BSSY B1, `(.L_x_61) ;  /* 0x0000008000017945 */ /* 0x000fe60003800000 */
[----:B------:R-:W-:Y:S01]  /*3610*/  FMUL R20, R21, R106 ;  /* 0x0000006a15147220 */ /* 0x000fe20000400000 */
[----:B------:R-:W-:-:S03]  /*3620*/  ISETP.GT.AND P0, PT, R3, RZ, P3 ;  /* 0x000000ff0300720c */ /* 0x000fc60001f04270 */
[----:B------:R-:W-:-:S05]  /*3630*/  FFMA R20, R95, R104, R20 ;  /* 0x000000685f147223 */ /* 0x000fca0000000014 */
[----:B------:R-:W-:-:S05]  /*3640*/  F2FP.F16.F32.PACK_AB R20, RZ, R20 ;  /* 0x00000014ff14723e */ /* 0x000fca00000000ff */
[----:B------:R0:W-:Y:S01]  /*3650*/  @P2 STG.E.U16 desc[UR36][R10.64+0x12], R20 ;  /* 0x000012140a002986 */ /* 0x0001e2000c101524 */
[----:B------:R-:W-:Y:S05]  /*3660*/  @!P0 BRA `(.L_x_62) ;  /* 0x0000000000048947 */ /* 0x000fea0003800000 */
[----:B------:R0:W5:Y:S02]  /*3670*/  LDG.E.LTC128B.U16 R126, desc[UR36][R12.64+0x20] ;  /* 0x000020240c7e7981 */ /* 0x000164000c1e1520 */
.L_x_62:
[----:B------:R-:W-:Y:S05]  /*3680*/  BSYNC B1 ;  /* 0x0000000000017941 */ /* 0x000fea0003800000 */
.L_x_61:
        /* <DEDUP_REMOVED lines=10> */
.L_x_64:
[----:B------:R-:W-:Y:S05]  /*3730*/  BSYNC B1 ;  /* 0x0000000000017941 */ /* 0x000fea0003800000 */
.L_x_63:
        /* <DEDUP_REMOVED lines=9> */
.L_x_66:
[----:B------:R-:W-:Y:S05]  /*37d0*/  BSYNC B1 ;  /* 0x0000000000017941 */ /* 0x000fea0003800000 */
.L_x_65:
        /* <DEDUP_REMOVED lines=9> */
.L_x_68:
[----:B------:R-:W-:Y:S05]  /*3870*/  BSYNC B1 ;  /* 0x0000000000017941 */ /* 0x000fea0003800000 */
.L_x_67:
        /* <DEDUP_REMOVED lines=10> */
.L_x_70:
[----:B------:R-:W-:Y:S05]  /*3920*/  BSYNC B1 ;  /* 0x0000000000017941 */ /* 0x000fea0003800000 */
.L_x_69:
[----:B-----5:R-:W-:Y:S01]  /*3930*/  HADD2.F32 R11, -RZ, R126.H0_H0 ;  /* 0x2000007eff0b7230 */ /* 0x020fe20000004100 */
        /* <DEDUP_REMOVED lines=9> */
.L_x_72:
[----:B------:R-:W-:Y:S05]  /*39d0*/  BSYNC B1 ;  /* 0x0000000000017941 */ /* 0x000fea0003800000 */
.L_x_71:
        /* <DEDUP_REMOVED lines=9> */
.L_x_74:
[----:B------:R-:W-:Y:S05]  /*3a70*/  BSYNC B1 ;  /* 0x0000000000017941 */ /* 0x000fea0003800000 */
.L_x_73:
        /* <DEDUP_REMOVED lines=9> */
.L_x_76:
[----:B------:R-:W-:Y:S05]  /*3b10*/  BSYNC B1 ;  /* 0x0000000000017941 */ /* 0x000fea0003800000 */
.L_x_75:
        /* <DEDUP_REMOVED lines=9> */
.L_x_78:
[----:B------:R-:W-:Y:S05]  /*3bb0*/  BSYNC B1 ;  /* 0x0000000000017941 */ /* 0x000fea0003800000 */
.L_x_77:
[----:B-----5:R-:W-:Y:S01]  /*3bc0*/  HADD2.F32 R11, -RZ, R126.H0_H0 ;  /* 0x2000007eff0b7230 */ /* 0x020fe20000004100 */
[----:B------:R-:W-:Y:S01]  /*3bd0*/  ISETP.GT.AND P4, PT, R3, 0x80, P2 ;  /* 0x000000800300780c */ /* 0x000fe20001784270 */
[----:B------:R-:W-:Y:S03]  /*3be0*/  BSSY B1, `(.L_x_79) ;  /* 0x000000a000017945 */ /* 0x000fe60003800000 */
[----:B------:R-:W-:-:S04]  /*3bf0*/  FMUL R11, R11, R106 ;  /* 0x0000006a0b0b7220 */ /* 0x000fc80000400000 */
[----:B------:R-:W-:Y:S01]  /*3c00*/  FFMA R72, R72, R104, R11 ;  /* 0x0000006848487223 */ /* 0x000fe2000000000b */
[----:B0-----:R-:W-:-:S04]  /*3c10*/  IMAD.WIDE.U32 R10, R4, 0xf0, R112 ;  /* 0x000000f0040a7825 */ /* 0x001fc800078e0070 */
[----:B------:R-:W-:Y:S01]  /*3c20*/  F2FP.F16.F32.PACK_AB R72, RZ, R72 ;  /* 0x00000048ff48723e */ /* 0x000fe200000000ff */
[----:B------:R-:W-:Y:S02]  /*3c30*/  IMAD.IADD R5, R5, 0x1, R11 ;  /* 0x0000000105057824 */ /* 0x000fe400078e020b */
[----:B------:R-:W-:-:S05]  /*3c40*/  IMAD.MOV.U32 R4, RZ, RZ, R10 ;  /* 0x000000ffff047224 */ /* 0x000fca00078e000a */
[----:B------:R0:W-:Y:S01]  /*3c50*/  @P5 STG.E.U16 desc[UR36][R4.64+0x20], R72 ;  /* 0x0000204804005986 */ /* 0x0001e2000c101524 */
[----:B------:R-:W-:Y:S05]  /*3c60*/  @!P4 BRA `(.L_x_80) ;  /* 0x000000000004c947 */ /* 0x000fea0003800000 */
[----:B------:R0:W5:Y:S02]  /*3c70*/  LDG.E.LTC128B.U16 R126, desc[UR36][R98.64+0x22] ;  /* 0x00002224627e7981 */ /* 0x000164000c1e1520 */
.L_x_80:
[----:B------:R-:W-:Y:S05]  /*3c80*/  BSYNC B1 ;  /* 0x0000000000017941 */ /* 0x000fea0003800000 */
.L_x_79:
        /* <DEDUP_REMOVED lines=9> */
.L_x_82:
[----:B------:R-:W-:Y:S05]  /*3d20*/  BSYNC B1 ;  /* 0x0000000000017941 */ /* 0x000fea0003800000 */
.L_x_81:
[----:B-----5:R-:W-:Y:S01]  /*3d30*/  HADD2.F32 R11, -RZ, R126.H0_H0 ;  /* 0x2000007eff0b7230 */ /* 0x020fe20000004100 */
[----:B------:R-:W-:Y:S01]  /*3d40*/  IADD3 R10, P4, R7, R10, RZ ;  /* 0x0000000a070a7210 */ /* 0x000fe20007f9e0ff */
[----:B------:R-:W-:Y:S01]  /*3d50*/  BSSY B1, `(.L_x_83) ;  /* 0x0000009000017945 */ /* 0x000fe20003800000 */
[----:B------:R-:W-:Y:S02]  /*3d60*/  ISETP.GT.AND P2, PT, R3, 0x88, P2 ;  /* 0x000000880300780c */ /* 0x000fe40001744270 */
[----:B------:R-:W-:-:S04]  /*3d70*/  FMUL R11, R11, R106 ;  /* 0x0000006a0b0b7220 */ /* 0x000fc80000400000 */
[----:B------:R-:W-:-:S05]  /*3d80*/  FFMA R11, R74, R104, R11 ;  /* 0x000000684a0b7223 */ /* 0x000fca000000000b */
[----:B------:R-:W-:Y:S01]  /*3d90*/  F2FP.F16.F32.PACK_AB R7, RZ, R11 ;  /* 0x0000000bff07723e */ /* 0x000fe200000000ff */
[----:B------:R-:W-:-:S05]  /*3da0*/  IMAD.X R11, R107, 0x1, R5, P4 ;  /* 0x000000016b0b7824 */ /* 0x000fca00020e0605 */
[----:B------:R0:W-:Y:S01]  /*3db0*/  @P3 STG.E.U16 desc[UR36][R10.64+0x20], R7 ;  /* 0x000020070a003986 */ /* 0x0001e2000c101524 */
[----:B------:R-:W-:Y:S05]  /*3dc0*/  @!P2 BRA `(.L_x_84) ;  /* 0x000000000004a947 */ /* 0x000fea0003800000 */
[----:B------:R0:W5:Y:S02]  /*3dd0*/  LDG.E.LTC128B.U16 R126, desc[UR36][R14.64+0x22] ;  /* 0x000022240e7e7981 */ /* 0x000164000c1e1520 */
.L_x_84:
[----:B------:R-:W-:Y:S05]  /*3de0*/  BSYNC B1 ;  /* 0x0000000000017941 */ /* 0x000fea0003800000 */
.L_x_83:
        /* <DEDUP_REMOVED lines=9> */
.L_x_86:
[----:B------:R-:W-:Y:S05]  /*3e80*/  BSYNC B1 ;  /* 0x0000000000017941 */ /* 0x000fea0003800000 */
.L_x_85:
        /* <DEDUP_REMOVED lines=9> */
.L_x_88:
[----:B------:R-:W-:Y:S05]  /*3f20*/  BSYNC B1 ;  /* 0x0000000000017941 */ /* 0x000fea0003800000 */
.L_x_87:
        /* <DEDUP_REMOVED lines=9> */
.L_x_90:
[----:B------:R-:W-:Y:S05]  /*3fc0*/  BSYNC B1 ;  /* 0x0000000000017941 */ /* 0x000fea0003800000 */
.L_x_89:
        /* <DEDUP_REMOVED lines=9> */
.L_x_92:
[----:B------:R-:W-:Y:S05]  /*4060*/  BSYNC B1 ;  /* 0x0000000000017941 */ /* 0x000fea0003800000 */
.L_x_91:
        /* <DEDUP_REMOVED lines=10> */
.L_x_94:
[----:B------:R-:W-:Y:S05]  /*4110*/  BSYNC B1 ;  /* 0x0000000000017941 */ /* 0x000fea0003800000 */
.L_x_93:
        /* <DEDUP_REMOVED lines=10> */
.L_x_96:
[----:B------:R-:W-:Y:S05]  /*41c0*/  BSYNC B1 ;  /* 0x0000000000017941 */ /* 0x000fea0003800000 */
.L_x_95:
        /* <DEDUP_REMOVED lines=9> */
.L_x_98:
[----:B------:R-:W-:Y:S05]  /*4260*/  BSYNC B1 ;  /* 0x0000000000017941 */ /* 0x000fea0003800000 */
.L_x_97:
        /* <DEDUP_REMOVED lines=9> */
.L_x_100:
[----:B------:R-:W-:Y:S05]  /*4300*/  BSYNC B1 ;  /* 0x0000000000017941 */ /* 0x000fea0003800000 */
.L_x_99:
        /* <DEDUP_REMOVED lines=10> */
.L_x_102:
[----:B------:R-:W-:Y:S05]  /*43b0*/  BSYNC B1 ;  /* 0x0000000000017941 */ /* 0x000fea0003800000 */
.L_x_101:
        /* <DEDUP_REMOVED lines=10> */
.L_x_104:
[----:B------:R-:W-:Y:S05]  /*4460*/  BSYNC B1 ;  /* 0x0000000000017941 */ /* 0x000fea0003800000 */
.L_x_103:
        /* <DEDUP_REMOVED lines=9> */
.L_x_106:
[----:B------:R-:W-:Y:S05]  /*4500*/  BSYNC B1 ;  /* 0x0000000000017941 */ /* 0x000fea0003800000 */
.L_x_105:
        /* <DEDUP_REMOVED lines=9> */
.L_x_108:
[----:B------:R-:W-:Y:S05]  /*45a0*/  BSYNC B1 ;  /* 0x0000000000017941 */ /* 0x000fea0003800000 */
.L_x_107:
        /* <DEDUP_REMOVED lines=9> */
.L_x_110:
[----:B------:R-:W-:Y:S05]  /*4640*/  BSYNC B1 ;  /* 0x0000000000017941 */ /* 0x000fea0003800000 */
.L_x_109:
        /* <DEDUP_REMOVED lines=9> */
.L_x_112:
[----:B------:R-:W-:Y:S05]  /*46e0*/  BSYNC B1 ;  /* 0x0000000000017941 */ /* 0x000fea0003800000 */
.L_x_111:
        /* <DEDUP_REMOVED lines=9> */
.L_x_114:
[----:B------:R-:W-:Y:S05]  /*4780*/  BSYNC B1 ;  /* 0x0000000000017941 */ /* 0x000fea0003800000 */
.L_x_113:
        /* <DEDUP_REMOVED lines=9> */
.L_x_116:
[----:B------:R-:W-:Y:S05]  /*4820*/  BSYNC B1 ;  /* 0x0000000000017941 */ /* 0x000fea0003800000 */
.L_x_115:
        /* <DEDUP_REMOVED lines=9> */
.L_x_118:
[----:B------:R-:W-:Y:S05]  /*48c0*/  BSYNC B1 ;  /* 0x0000000000017941 */ /* 0x000fea0003800000 */
.L_x_117:
        /* <DEDUP_REMOVED lines=9> */
.L_x_120:
[----:B------:R-:W-:Y:S05]  /*4960*/  BSYNC B1 ;  /* 0x0000000000017941 */ /* 0x000fea0003800000 */
.L_x_119:
        /* <DEDUP_REMOVED lines=9> */
.L_x_122:
[----:B------:R-:W-:Y:S05]  /*4a00*/  BSYNC B1 ;  /* 0x0000000000017941 */ /* 0x000fea0003800000 */
.L_x_121:
        /* <DEDUP_REMOVED lines=9> */
.L_x_124:
[----:B------:R-:W-:Y:S05]  /*4aa0*/  BSYNC B1 ;  /* 0x0000000000017941 */ /* 0x000fea0003800000 */
.L_x_123:
        /* <DEDUP_REMOVED lines=10> */
.L_x_126:
[----:B------:R-:W-:Y:S05]  /*4b50*/  BSYNC B1 ;  /* 0x0000000000017941 */ /* 0x000fea0003800000 */
.L_x_125:
        /* <DEDUP_REMOVED lines=10> */
.L_x_128:
[----:B------:R-:W-:Y:S05]  /*4c00*/  BSYNC B1 ;  /* 0x0000000000017941 */ /* 0x000fea0003800000 */
.L_x_127:
        /* <DEDUP_REMOVED lines=9> */
.L_x_130:
[----:B------:R-:W-:Y:S05]  /*4ca0*/  BSYNC B1 ;  /* 0x0000000000017941 */ /* 0x000fea0003800000 */
.L_x_129:
        /* <DEDUP_REMOVED lines=9> */
.L_x_132:
[----:B------:R-:W-:Y:S05]  /*4d40*/  BSYNC B1 ;  /* 0x0000000000017941 */ /* 0x000fea0003800000 */
.L_x_131:
        /* <DEDUP_REMOVED lines=10> */
.L_x_134:
[----:B------:R-:W-:Y:S05]  /*4df0*/  BSYNC B1 ;  /* 0x0000000000017941 */ /* 0x000fea0003800000 */
.L_x_133:
        /* <DEDUP_REMOVED lines=10> */
.L_x_136:
[----:B------:R-:W-:Y:S05]  /*4ea0*/  BSYNC B1 ;  /* 0x0000000000017941 */ /* 0x000fea0003800000 */
.L_x_135:
        /* <DEDUP_REMOVED lines=9> */
.L_x_138:
[----:B------:R-:W-:Y:S05]  /*4f40*/  BSYNC B1 ;  /* 0x0000000000017941 */ /* 0x000fea0003800000 */
.L_x_137:
        /* <DEDUP_REMOVED lines=9> */
.L_x_140:
[----:B------:R-:W-:Y:S05]  /*4fe0*/  BSYNC B1 ;  /* 0x0000000000017941 */ /* 0x000fea0003800000 */
.L_x_139:
        /* <DEDUP_REMOVED lines=9> */
.L_x_142:
[----:B------:R-:W-:Y:S05]  /*5080*/  BSYNC B1 ;  /* 0x0000000000017941 */ /* 0x000fea0003800000 */
.L_x_141:
        /* <DEDUP_REMOVED lines=9> */
.L_x_144:
[----:B------:R-:W-:Y:S05]  /*5120*/  BSYNC B1 ;  /* 0x0000000000017941 */ /* 0x000fea0003800000 */
.L_x_143:
        /* <DEDUP_REMOVED lines=9> */
.L_x_146:
[----:B------:R-:W-:Y:S05]  /*51c0*/  BSYNC B1 ;  /* 0x0000000000017941 */ /* 0x000fea0003800000 */
.L_x_145:
        /* <DEDUP_REMOVED lines=9> */
.L_x_148:
[----:B------:R-:W-:Y:S05]  /*5260*/  BSYNC B1 ;  /* 0x0000000000017941 */ /* 0x000fea0003800000 */
.L_x_147:
        /* <DEDUP_REMOVED lines=9> */
.L_x_150:
[----:B------:R-:W-:Y:S05]  /*5300*/  BSYNC B1 ;  /* 0x0000000000017941 */ /* 0x000fea0003800000 */
.L_x_149:
        /* <DEDUP_REMOVED lines=9> */
.L_x_152:
[----:B------:R-:W-:Y:S05]  /*53a0*/  BSYNC B1 ;  /* 0x0000000000017941 */ /* 0x000fea0003800000 */
.L_x_151:
        /* <DEDUP_REMOVED lines=9> */
.L_x_154:
[----:B------:R-:W-:Y:S05]  /*5440*/  BSYNC B1 ;  /* 0x0000000000017941 */ /* 0x000fea0003800000 */
.L_x_153:
        /* <DEDUP_REMOVED lines=9> */
.L_x_156:
[----:B------:R-:W-:Y:S05]  /*54e0*/  BSYNC B1 ;  /* 0x0000000000017941 */ /* 0x000fea0003800000 */
.L_x_155:
        /* <DEDUP_REMOVED lines=10> */
.L_x_158:
[----:B------:R-:W-:Y:S05]  /*5590*/  BSYNC B1 ;  /* 0x0000000000017941 */ /* 0x000fea0003800000 */
.L_x_157:
        /* <DEDUP_REMOVED lines=10> */
.L_x_160:
[----:B------:R-:W-:Y:S05]  /*5640*/  BSYNC B1 ;  /* 0x0000000000017941 */ /* 0x000fea0003800000 */
.L_x_159:
        /* <DEDUP_REMOVED lines=9> */
.L_x_162:
[----:B------:R-:W-:Y:S05]  /*56e0*/  BSYNC B1 ;  /* 0x0000000000017941 */ /* 0x000fea0003800000 */
.L_x_161:
        /* <DEDUP_REMOVED lines=9> */
.L_x_164:
[----:B------:R-:W-:Y:S05]  /*5780*/  BSYNC B1 ;  /* 0x0000000000017941 */ /* 0x000fea0003800000 */
.L_x_163:
        /* <DEDUP_REMOVED lines=10> */
.L_x_166:
[----:B------:R-:W-:Y:S05]  /*5830*/  BSYNC B1 ;  /* 0x0000000000017941 */ /* 0x000fea0003800000 */
.L_x_165:
        /* <DEDUP_REMOVED lines=10> */
.L_x_168:
[----:B------:R-:W-:Y:S05]  /*58e0*/  BSYNC B1 ;  /* 0x0000000000017941 */ /* 0x000fea0003800000 */
.L_x_167:
        /* <DEDUP_REMOVED lines=9> */
.L_x_170:
[----:B------:R-:W-:Y:S05]  /*5980*/  BSYNC B1 ;  /* 0x0000000000017941 */ /* 0x000fea0003800000 */
.L_x_169:
        /* <DEDUP_REMOVED lines=9> */
.L_x_172:
[----:B------:R-:W-:Y:S05]  /*5a20*/  BSYNC B1 ;  /* 0x0000000000017941 */ /* 0x000fea0003800000 */
.L_x_171:
        /* <DEDUP_REMOVED lines=9> */
.L_x_174:
[----:B------:R-:W-:Y:S05]  /*5ac0*/  BSYNC B1 ;  /* 0x0000000000017941 */ /* 0x000fea0003800000 */
.L_x_173:
        /* <DEDUP_REMOVED lines=9> */
.L_x_176:
[----:B------:R-:W-:Y:S05]  /*5b60*/  BSYNC B1 ;  /* 0x0000000000017941 */ /* 0x000fea0003800000 */
.L_x_175:
        /* <DEDUP_REMOVED lines=9> */
.L_x_178:
[----:B------:R-:W-:Y:S05]  /*5c00*/  BSYNC B1 ;  /* 0x0000000000017941 */ /* 0x000fea0003800000 */
.L_x_177:
        /* <DEDUP_REMOVED lines=9> */
.L_x_180:
[----:B------:R-:W-:Y:S05]  /*5ca0*/  BSYNC B1 ;  /* 0x0000000000017941 */ /* 0x000fea0003800000 */
.L_x_179:
        /* <DEDUP_REMOVED lines=9> */
.L_x_182:
[----:B------:R-:W-:Y:S05]  /*5d40*/  BSYNC B1 ;  /* 0x0000000000017941 */ /* 0x000fea0003800000 */
.L_x_181:
        /* <DEDUP_REMOVED lines=9> */
.L_x_184:
[----:B------:R-:W-:Y:S05]  /*5de0*/  BSYNC B1 ;  /* 0x0000000000017941 */ /* 0x000fea0003800000 */
.L_x_183:
        /* <DEDUP_REMOVED lines=9> */
.L_x_186:
[----:B------:R-:W-:Y:S05]  /*5e80*/  BSYNC B1 ;  /* 0x0000000000017941 */ /* 0x000fea0003800000 */
.L_x_185:
        /* <DEDUP_REMOVED lines=9> */
.L_x_188:
[----:B------:R-:W-:Y:S05]  /*5f20*/  BSYNC B1 ;  /* 0x0000000000017941 */ /* 0x000fea0003800000 */
.L_x_187:
[----:B------:R-:W-:Y:S05]  /*5f30*/  @!P0 BRA `(.L_x_189) ;  /* 0x0000001400c08947 */ /* 0x000fea0003800000 */
[----:B-----5:R-:W-:-:S05]  /*5f40*/  HADD2.F32 R3, -RZ, R126.H0_H0 ;  /* 0x2000007eff037230 */ /* 0x020fca0000004100 */
[----:B------:R-:W-:-:S04]  /*5f50*/  FMUL R4, R3, R106 ;  /* 0x0000006a03047220 */ /* 0x000fc80000400000 */
[----:B------:R-:W-:-:S05]  /*5f60*/  FFMA R4, R31, R104, R4 ;  /* 0x000000681f047223 */ /* 0x000fca0000000004 */
[----:B------:R-:W-:-:S05]  /*5f70*/  F2FP.F16.F32.PACK_AB R4, RZ, R4 ;  /* 0x00000004ff04723e */ /* 0x000fca00000000ff */
[----:B------:R0:W-:Y:S01]  /*5f80*/  STG.E.U16 desc[UR36][R10.64+0x92], R4 ;  /* 0x000092040a007986 */ /* 0x0001e2000c101524 */
[----:B------:R-:W-:Y:S05]  /*5f90*/  BRA `(.L_x_189) ;  /* 0x0000001400a87947 */ /* 0x000fea0003800000 */
.L_x_34:
[----:B------:R-:W-:Y:S01]  /*5fa0*/  ULDC.64 UR4, c[0x0][0x5c0] ;  /* 0x0001700000047ab9 */ /* 0x000fe20000000a00 */
[-C--:B------:R-:W-:Y:S01]  /*5fb0*/  FMUL R96, R96, R104.reuse ;  /* 0x0000006860607220 */ /* 0x080fe20000400000 */
[----:B------:R-:W-:Y:S01]  /*5fc0*/  LEA R8, P2, R114, UR4, 0x1 ;  /* 0x0000000472087c11 */ /* 0x000fe2000f8408ff */
[----:B------:R-:W-:Y:S01]  /*5fd0*/  IMAD.SHL.U32 R105, R4, 0x10, RZ ;  /* 0x0000001004697824 */ /* 0x000fe200078e00ff */
[----:B------:R-:W-:Y:S01]  /*5fe0*/  ISETP.GT.AND P3, PT, R6, 0x1, PT ;  /* 0x000000010600780c */ /* 0x000fe20003f64270 */
[----:B------:R-:W-:Y:S01]  /*5ff0*/  FMUL R97, R97, R104 ;  /* 0x0000006861617220 */ /* 0x000fe20000400000 */
[----:B------:R-:W-:Y:S01]  /*6000*/  F2FP.F16.F32.PACK_AB R96, RZ, R96 ;  /* 0x00000060ff60723e */ /* 0x000fe200000000ff */
[-C--:B------:R-:W-:Y:S01]  /*6010*/  FMUL R99, R99, R104.reuse ;  /* 0x0000006863637220 */ /* 0x080fe20000400000 */
[----:B------:R-:W-:Y:S01]  /*6020*/  LEA.HI.X R9, R114, UR5, R107, 0x1, P2 ;  /* 0x0000000572097c11 */ /* 0x000fe200090f0c6b */
[-C--:B------:R-:W-:Y:S01]  /*6030*/  FMUL R98, R98, R104.reuse ;  /* 0x0000006862627220 */ /* 0x080fe20000400000 */
[----:B------:R-:W-:Y:S01]  /*6040*/  ISETP.GT.AND P2, PT, R3, RZ, P3 ;  /* 0x000000ff0300720c */ /* 0x000fe20001f44270 */
[-C--:B------:R-:W-:Y:S01]  /*6050*/  FMUL R101, R101, R104.reuse ;  /* 0x0000006865657220 */ /* 0x080fe20000400000 */
[----:B------:R-:W-:Y:S01]  /*6060*/  SHF.L.U64.HI R7, R4, 0x4, R5 ;  /* 0x0000000404077819 */ /* 0x000fe20000010205 */
[----:B------:R-:W-:Y:S01]  /*6070*/  @P1 STG.E.U16 desc[UR36][R8.64], R96 ;  /* 0x0000006008001986 */ /* 0x000fe2000c101524 */
[----:B------:R-:W-:Y:S01]  /*6080*/  ISETP.GT.AND P1, PT, R3, 0x8, P3 ;  /* 0x000000080300780c */ /* 0x000fe20001f24270 */
[----:B------:R-:W-:Y:S01]  /*6090*/  FMUL R100, R100, R104 ;  /* 0x0000006864647220 */ /* 0x000fe20000400000 */
[----:B------:R-:W-:Y:S01]  /*60a0*/  IADD3 R10, P4, R105, R8, RZ ;  /* 0x00000008690a7210 */ /* 0x000fe20007f9e0ff */
[-C--:B------:R-:W-:Y:S01]  /*60b0*/  FMUL R103, R103, R104.reuse ;  /* 0x0000006867677220 */ /* 0x080fe20000400000 */
[----:B------:R-:W-:Y:S01]  /*60c0*/  F2FP.F16.F32.PACK_AB R97, RZ, R97 ;  /* 0x00000061ff61723e */ /* 0x000fe200000000ff */
[----:B------:R-:W-:Y:S01]  /*60d0*/  FMUL R102, R102, R104 ;  /* 0x0000006866667220 */ /* 0x000fe20000400000 */
[----:B------:R-:W-:Y:S01]  /*60e0*/  F2FP.F16.F32.PACK_AB R99, RZ, R99 ;  /* 0x00000063ff63723e */ /* 0x000fe200000000ff */
[----:B------:R-:W-:Y:S01]  /*60f0*/  IMAD.X R11, R7, 0x1, R9, P4 ;  /* 0x00000001070b7824 */ /* 0x000fe200020e0609 */
[----:B------:R-:W-:Y:S01]  /*6100*/  ISETP.GT.AND P5, PT, R3, 0x8, P0 ;  /* 0x000000080300780c */ /* 0x000fe200007a4270 */
[----:B------:R0:W-:Y:S01]  /*6110*/  @P2 STG.E.U16 desc[UR36][R8.64+0x2], R97 ;  /* 0x0000026108002986 */ /* 0x0001e2000c101524 */
[----:B------:R-:W-:Y:S01]  /*6120*/  F2FP.F16.F32.PACK_AB R98, RZ, R98 ;  /* 0x00000062ff62723e */ /* 0x000fe200000000ff */
[----:B------:R-:W-:Y:S01]  /*6130*/  FMUL R88, R88, R104 ;  /* 0x0000006858587220 */ /* 0x000fe20000400000 */
[C---:B------:R-:W-:Y:S01]  /*6140*/  ISETP.GT.AND P2, PT, R6.reuse, 0x8, PT ;  /* 0x000000080600780c */ /* 0x040fe20003f44270 */
[----:B------:R-:W-:Y:S01]  /*6150*/  @P1 STG.E.U16 desc[UR36][R10.64+0x2], R99 ;  /* 0x000002630a001986 */ /* 0x000fe2000c101524 */
[----:B------:R-:W-:Y:S01]  /*6160*/  ISETP.GT.AND P1, PT, R6, 0x9, PT ;  /* 0x000000090600780c */ /* 0x000fe20003f24270 */
[----:B------:R-:W-:Y:S01]  /*6170*/  IMAD.WIDE.U32 R12, R4, 0xf0, R10 ;  /* 0x000000f0040c7825 */ /* 0x000fe200078e000a */
[----:B------:R-:W-:-:S03]  /*6180*/  F2FP.F16.F32.PACK_AB R101, RZ, R101 ;  /* 0x00000065ff65723e */ /* 0x000fc600000000ff */
[-C--:B------:R-:W-:Y:S01]  /*6190*/  FMUL R89, R89, R104.reuse ;  /* 0x0000006859597220 */ /* 0x080fe20000400000 */
[C---:B------:R-:W-:Y:S01]  /*61a0*/  ISETP.GT.AND P4, PT, R3.reuse, RZ, P1 ;  /* 0x000000ff0300720c */ /* 0x040fe20000f84270 */
[----:B------:R-:W-:Y:S01]  /*61b0*/  FMUL R90, R90, R104 ;  /* 0x000000685a5a7220 */ /* 0x000fe20000400000 */
[----:B------:R-:W-:Y:S01]  /*61c0*/  F2FP.F16.F32.PACK_AB R100, RZ, R100 ;  /* 0x00000064ff64723e */ /* 0x000fe200000000ff */
[----:B------:R-:W-:Y:S01]  /*61d0*/  @P5 STG.E.U16 desc[UR36][R10.64], R98 ;  /* 0x000000620a005986 */ /* 0x000fe2000c101524 */
[----:B------:R-:W-:Y:S01]  /*61e0*/  ISETP.GT.AND P5, PT, R3, RZ, P2 ;  /* 0x000000ff0300720c */ /* 0x000fe200017a4270 */
[----:B0-----:R-:W-:Y:S01]  /*61f0*/  IMAD R97, R5, 0xf0, RZ ;  /* 0x000000f005617824 */ /* 0x001fe200078e02ff */
[----:B------:R-:W-:Y:S01]  /*6200*/  F2FP.F16.F32.PACK_AB R103, RZ, R103 ;  /* 0x00000067ff67723e */ /* 0x000fe200000000ff */
[----:B------:R-:W-:Y:S01]  /*6210*/  FMUL R91, R91, R104 ;  /* 0x000000685b5b7220 */ /* 0x000fe20000400000 */
[----:B------:R-:W-:Y:S01]  /*6220*/  F2FP.F16.F32.PACK_AB R102, RZ, R102 ;  /* 0x00000066ff66723e */ /* 0x000fe200000000ff */
[----:B------:R-:W-:Y:S01]  /*6230*/  IMAD.IADD R13, R97, 0x1, R13 ;  /* 0x00000001610d7824 */ /* 0x000fe200078e020d */
[----:B------:R-:W-:Y:S01]  /*6240*/  F2FP.F16.F32.PACK_AB R88, RZ, R88 ;  /* 0x00000058ff58723e */ /* 0x000fe200000000ff */
[-C--:B------:R-:W-:Y:S01]  /*6250*/  FMUL R92, R92, R104.reuse ;  /* 0x000000685c5c7220 */ /* 0x080fe20000400000 */
[----:B------:R-:W-:Y:S01]  /*6260*/  F2FP.F16.F32.PACK_AB R89, RZ, R89 ;  /* 0x00000059ff59723e */ /* 0x000fe200000000ff */
[----:B------:R-:W-:Y:S01]  /*6270*/  @P4 STG.E.U16 desc[UR36][R8.64+0x12], R101 ;  /* 0x0000126508004986 */ /* 0x000fe2000c101524 */
[----:B------:R-:W-:Y:S01]  /*6280*/  ISETP.GT.AND P4, PT, R3, 0x8, P1 ;  /* 0x000000080300780c */ /* 0x000fe20000f84270 */
[----:B------:R-:W-:Y:S01]  /*6290*/  FMUL R93, R93, R104 ;  /* 0x000000685d5d7220 */ /* 0x000fe20000400000 */
[----:B------:R-:W-:Y:S01]  /*62a0*/  F2FP.F16.F32.PACK_AB R90, RZ, R90 ;  /* 0x0000005aff5a723e */ /* 0x000fe200000000ff */
[----:B------:R-:W-:Y:S01]  /*62b0*/  @P5 STG.E.U16 desc[UR36][R8.64+0x10], R100 ;  /* 0x0000106408005986 */ /* 0x000fe2000c101524 */
[----:B------:R-:W-:Y:S01]  /*62c0*/  ISETP.GT.AND P5, PT, R3, 0x8, P2 ;  /* 0x000000080300780c */ /* 0x000fe200017a4270 */
[-C--:B------:R-:W-:Y:S01]  /*62d0*/  FMUL R94, R94, R104.reuse ;  /* 0x000000685e5e7220 */ /* 0x080fe20000400000 */
[----:B------:R-:W-:Y:S01]  /*62e0*/  F2FP.F16.F32.PACK_AB R91, RZ, R91 ;  /* 0x0000005bff5b723e */ /* 0x000fe200000000ff */
[----:B------:R-:W-:Y:S01]  /*62f0*/  FMUL R95, R95, R104 ;  /* 0x000000685f5f7220 */ /* 0x000fe20000400000 */
[----:B------:R-:W-:Y:S01]  /*6300*/  F2FP.F16.F32.PACK_AB R92, RZ, R92 ;  /* 0x0000005cff5c723e */ /* 0x000fe200000000ff */
[-C--:B------:R-:W-:Y:S01]  /*6310*/  FMUL R81, R81, R104.reuse ;  /* 0x0000006851517220 */ /* 0x080fe20000400000 */
[----:B------:R-:W-:Y:S01]  /*6320*/  F2FP.F16.F32.PACK_AB R93, RZ, R93 ;  /* 0x0000005dff5d723e */ /* 0x000fe200000000ff */
[----:B------:R-:W-:Y:S01]  /*6330*/  FMUL R80, R80, R104 ;  /* 0x0000006850507220 */ /* 0x000fe20000400000 */
[----:B------:R-:W-:Y:S01]  /*6340*/  F2FP.F16.F32.PACK_AB R94, RZ, R94 ;  /* 0x0000005eff5e723e */ /* 0x000fe200000000ff */
[----:B------:R-:W-:Y:S01]  /*6350*/  @P4 STG.E.U16 desc[UR36][R10.64+0x12], R103 ;  /* 0x000012670a004986 */ /* 0x000fe2000c101524 */
[C---:B------:R-:W-:Y:S01]  /*6360*/  ISETP.GT.AND P4, PT, R3.reuse, 0x80, P0 ;  /* 0x000000800300780c */ /* 0x040fe20000784270 */
[-C--:B------:R-:W-:Y:S01]  /*6370*/  FMUL R82, R82, R104.reuse ;  /* 0x0000006852527220 */ /* 0x080fe20000400000 */
[C---:B------:R-:W-:Y:S01]  /*6380*/  ISETP.GT.AND P0, PT, R3.reuse, 0x88, P0 ;  /* 0x000000880300780c */ /* 0x040fe20000704270 */
[----:B------:R-:W-:Y:S01]  /*6390*/  @P5 STG.E.U16 desc[UR36][R10.64+0x10], R102 ;  /* 0x000010660a005986 */ /* 0x000fe2000c101524 */
[----:B------:R-:W-:Y:S01]  /*63a0*/  ISETP.GT.AND P5, PT, R3, 0x80, P3 ;  /* 0x000000800300780c */ /* 0x000fe20001fa4270 */
[-C--:B------:R-:W-:Y:S01]  /*63b0*/  FMUL R83, R83, R104.reuse ;  /* 0x0000006853537220 */ /* 0x080fe20000400000 */
[----:B------:R-:W-:Y:S01]  /*63c0*/  ISETP.GT.AND P3, PT, R3, 0x88, P3 ;  /* 0x000000880300780c */ /* 0x000fe20001f64270 */
[-C--:B------:R-:W-:Y:S01]  /*63d0*/  FMUL R84, R84, R104.reuse ;  /* 0x0000006854547220 */ /* 0x080fe20000400000 */
[----:B------:R-:W-:Y:S01]  /*63e0*/  F2FP.F16.F32.PACK_AB R95, RZ, R95 ;  /* 0x0000005fff5f723e */ /* 0x000fe200000000ff */
[-C--:B------:R-:W-:Y:S01]  /*63f0*/  FMUL R85, R85, R104.reuse ;  /* 0x0000006855557220 */ /* 0x080fe20000400000 */
[----:B------:R-:W-:Y:S01]  /*6400*/  F2FP.F16.F32.PACK_AB R81, RZ, R81 ;  /* 0x00000051ff51723e */ /* 0x000fe200000000ff */
[----:B------:R-:W-:Y:S01]  /*6410*/  FMUL R86, R86, R104 ;  /* 0x0000006856567220 */ /* 0x000fe20000400000 */
[----:B------:R-:W-:Y:S01]  /*6420*/  F2FP.F16.F32.PACK_AB R80, RZ, R80 ;  /* 0x00000050ff50723e */ /* 0x000fe200000000ff */
[----:B------:R0:W-:Y:S01]  /*6430*/  @P4 STG.E.U16 desc[UR36][R12.64], R88 ;  /* 0x000000580c004986 */ /* 0x0001e2000c101524 */
[----:B------:R-:W-:Y:S01]  /*6440*/  IADD3 R14, P4, R105, R12, RZ ;  /* 0x0000000c690e7210 */ /* 0x000fe20007f9e0ff */
[----:B------:R-:W-:Y:S01]  /*6450*/  FMUL R87, R87, R104 ;  /* 0x0000006857577220 */ /* 0x000fe20000400000 */
[----:B------:R-:W-:Y:S01]  /*6460*/  F2FP.F16.F32.PACK_AB R82, RZ, R82 ;  /* 0x00000052ff52723e */ /* 0x000fe200000000ff */
[----:B------:R1:W-:Y:S01]  /*6470*/  @P5 STG.E.U16 desc[UR36][R12.64+0x2], R89 ;  /* 0x000002590c005986 */ /* 0x0003e2000c101524 */
[----:B------:R-:W-:Y:S01]  /*6480*/  ISETP.GT.AND P5, PT, R3, 0x80, P2 ;  /* 0x000000800300780c */ /* 0x000fe200017a4270 */
[----:B------:R-:W-:Y:S01]  /*6490*/  IMAD.X R15, R7, 0x1, R13, P4 ;  /* 0x00000001070f7824 */ /* 0x000fe200020e060d */
[C---:B------:R-:W-:Y:S01]  /*64a0*/  ISETP.GT.AND P4, PT, R3.reuse, 0x80, P1 ;  /* 0x000000800300780c */ /* 0x040fe20000f84270 */
[----:B------:R-:W-:Y:S01]  /*64b0*/  FMUL R72, R72, R104 ;  /* 0x0000006848487220 */ /* 0x000fe20000400000 */
[----:B------:R-:W-:Y:S01]  /*64c0*/  ISETP.GT.AND P1, PT, R3, 0x88, P1 ;  /* 0x000000880300780c */ /* 0x000fe20000f24270 */
[----:B------:R-:W-:Y:S01]  /*64d0*/  IMAD.WIDE.U32 R4, R4, 0xf0, R10 ;  /* 0x000000f004047825 */ /* 0x000fe200078e000a */
[----:B------:R-:W-:Y:S01]  /*64e0*/  @P0 STG.E.U16 desc[UR36][R14.64], R90 ;  /* 0x0000005a0e000986 */ /* 0x000fe2000c101524 */
[----:B------:R-:W-:-:S02]  /*64f0*/  ISETP.GT.AND P0, PT, R6, 0x11, PT ;  /* 0x000000110600780c */ /* 0x000fc40003f04270 */
[----:B------:R-:W-:Y:S01]  /*6500*/  FMUL R73, R73, R104 ;  /* 0x0000006849497220 */ /* 0x000fe20000400000 */
[----:B------:R-:W-:Y:S01]  /*6510*/  F2FP.F16.F32.PACK_AB R83, RZ, R83 ;  /* 0x00000053ff53723e */ /* 0x000fe200000000ff */
[----:B------:R-:W-:Y:S01]  /*6520*/  IMAD.IADD R5, R97, 0x1, R5 ;  /* 0x0000000161057824 */ /* 0x000fe200078e0205 */
[----:B------:R-:W-:Y:S01]  /*6530*/  F2FP.F16.F32.PACK_AB R84, RZ, R84 ;  /* 0x00000054ff54723e */ /* 0x000fe200000000ff */
[----:B------:R-:W-:Y:S01]  /*6540*/  FMUL R74, R74, R104 ;  /* 0x000000684a4a7220 */ /* 0x000fe20000400000 */
[--C-:B------:R-:W-:Y:S01]  /*6550*/  @P5 IMAD.MOV.U32 R20, RZ, RZ, R12.reuse ;  /* 0x000000ffff145224 */ /* 0x100fe200078e000c */
[----:B------:R-:W-:Y:S01]  /*6560*/  F2FP.F16.F32.PACK_AB R85, RZ, R85 ;  /* 0x00000055ff55723e */ /* 0x000fe200000000ff */
[--C-:B------:R-:W-:Y:S01]  /*6570*/  @P5 IMAD.MOV.U32 R21, RZ, RZ, R13.reuse ;  /* 0x000000ffff155224 */ /* 0x100fe200078e000d */
[----:B------:R-:W-:Y:S01]  /*6580*/  F2FP.F16.F32.PACK_AB R86, RZ, R86 ;  /* 0x00000056ff56723e */ /* 0x000fe200000000ff */
[----:B0-----:R-:W-:Y:S01]  /*6590*/  @P4 IMAD.MOV.U32 R88, RZ, RZ, R12 ;  /* 0x000000ffff584224 */ /* 0x001fe200078e000c */
[----:B------:R-:W-:Y:S01]  /*65a0*/  F2FP.F16.F32.PACK_AB R87, RZ, R87 ;  /* 0x00000057ff57723e */ /* 0x000fe200000000ff */
[----:B-1----:R-:W-:Y:S01]  /*65b0*/  @P4 IMAD.MOV.U32 R89, RZ, RZ, R13 ;  /* 0x000000ffff594224 */ /* 0x002fe200078e000d */
[----:B------:R-:W-:Y:S01]  /*65c0*/  F2FP.F16.F32.PACK_AB R72, RZ, R72 ;  /* 0x00000048ff48723e */ /* 0x000fe200000000ff */
[--C-:B------:R-:W-:Y:S01]  /*65d0*/  @P3 IMAD.MOV.U32 R12, RZ, RZ, R14.reuse ;  /* 0x000000ffff0c3224 */ /* 0x100fe200078e000e */
[----:B------:R-:W-:Y:S01]  /*65e0*/  F2FP.F16.F32.PACK_AB R73, RZ, R73 ;  /* 0x00000049ff49723e */ /* 0x000fe200000000ff */
[--C-:B------:R-:W-:Y:S01]  /*65f0*/  @P3 IMAD.MOV.U32 R13, RZ, RZ, R15.reuse ;  /* 0x000000ffff0d3224 */ /* 0x100fe200078e000f */
[----:B------:R-:W-:Y:S01]  /*6600*/  F2FP.F16.F32.PACK_AB R74, RZ, R74 ;  /* 0x0000004aff4a723e */ /* 0x000fe200000000ff */
[-C--:B------:R-:W-:Y:S01]  /*6610*/  FMUL R75, R75, R104.reuse ;  /* 0x000000684b4b7220 */ /* 0x080fe20000400000 */
[-C--:B------:R-:W-:Y:S01]  /*6620*/  FMUL R76, R76, R104.reuse ;  /* 0x000000684c4c7220 */ /* 0x080fe20000400000 */
[-C--:B------:R-:W-:Y:S01]  /*6630*/  FMUL R77, R77, R104.reuse ;  /* 0x000000684d4d7220 */ /* 0x080fe20000400000 */
[----:B------:R0:W-:Y:S01]  /*6640*/  @P3 STG.E.U16 desc[UR36][R12.64+0x2], R91 ;  /* 0x0000025b0c003986 */ /* 0x0001e2000c101524 */
[----:B------:R-:W-:Y:S01]  /*6650*/  ISETP.GT.AND P3, PT, R3, 0x88, P2 ;  /* 0x000000880300780c */ /* 0x000fe20001764270 */
[-C--:B------:R-:W-:Y:S01]  /*6660*/  FMUL R79, R79, R104.reuse ;  /* 0x000000684f4f7220 */ /* 0x080fe20000400000 */
[----:B------:R-:W-:Y:S01]  /*6670*/  ISETP.GT.AND P2, PT, R6, 0x10, PT ;  /* 0x000000100600780c */ /* 0x000fe20003f44270 */
[----:B------:R-:W-:Y:S01]  /*6680*/  @P5 STG.E.U16 desc[UR36][R20.64+0x10], R92 ;  /* 0x0000105c14005986 */ /* 0x000fe2000c101524 */
[C---:B------:R-:W-:Y:S01]  /*6690*/  ISETP.GT.AND P5, PT, R3.reuse, RZ, P0 ;  /* 0x000000ff0300720c */ /* 0x040fe200007a4270 */
[-C--:B------:R-:W-:Y:S01]  /*66a0*/  FMUL R78, R78, R104.reuse ;  /* 0x000000684e4e7220 */ /* 0x080fe20000400000 */
[----:B------:R-:W-:Y:S01]  /*66b0*/  F2FP.F16.F32.PACK_AB R75, RZ, R75 ;  /* 0x0000004bff4b723e */ /* 0x000fe200000000ff */
[----:B------:R-:W-:Y:S01]  /*66c0*/  @P4 STG.E.U16 desc[UR36][R88.64+0x12], R93 ;  /* 0x0000125d58004986 */ /* 0x000fe2000c101524 */
[----:B------:R-:W-:Y:S01]  /*66d0*/  ISETP.GT.AND P4, PT, R3, RZ, P2 ;  /* 0x000000ff0300720c */ /* 0x000fe20001784270 */
[----:B------:R-:W-:Y:S01]  /*66e0*/  FMUL R64, R64, R104 ;  /* 0x0000006840407220 */ /* 0x000fe20000400000 */
[----:B------:R-:W-:Y:S01]  /*66f0*/  F2FP.F16.F32.PACK_AB R76, RZ, R76 ;  /* 0x0000004cff4c723e */ /* 0x000fe200000000ff */
[----:B------:R-:W-:Y:S01]  /*6700*/  FMUL R65, R65, R104 ;  /* 0x0000006841417220 */ /* 0x000fe20000400000 */
[----:B------:R-:W-:Y:S01]  /*6710*/  F2FP.F16.F32.PACK_AB R77, RZ, R77 ;  /* 0x0000004dff4d723e */ /* 0x000fe200000000ff */
[----:B0-----:R-:W-:Y:S01]  /*6720*/  @P3 IMAD.MOV.U32 R12, RZ, RZ, R14 ;  /* 0x000000ffff0c3224 */ /* 0x001fe200078e000e */
[----:B------:R-:W-:Y:S01]  /*6730*/  F2FP.F16.F32.PACK_AB R79, RZ, R79 ;  /* 0x0000004fff4f723e */ /* 0x000fe200000000ff */
[----:B------:R-:W-:Y:S01]  /*6740*/  @P3 IMAD.MOV.U32 R13, RZ, RZ, R15 ;  /* 0x000000ffff0d3224 */ /* 0x000fe200078e000f */
[----:B------:R-:W-:Y:S01]  /*6750*/  F2FP.F16.F32.PACK_AB R78, RZ, R78 ;  /* 0x0000004eff4e723e */ /* 0x000fe200000000ff */
[-C--:B------:R-:W-:Y:S01]  /*6760*/  FMUL R67, R67, R104.reuse ;  /* 0x0000006843437220 */ /* 0x080fe20000400000 */
[----:B------:R-:W-:Y:S01]  /*6770*/  FMUL R66, R66, R104 ;  /* 0x0000006842427220 */ /* 0x000fe20000400000 */
[----:B------:R-:W-:Y:S01]  /*6780*/  F2FP.F16.F32.PACK_AB R64, RZ, R64 ;  /* 0x00000040ff40723e */ /* 0x000fe200000000ff */
[----:B------:R0:W-:Y:S01]  /*6790*/  @P3 STG.E.U16 desc[UR36][R12.64+0x10], R94 ;  /* 0x0000105e0c003986 */ /* 0x0001e2000c101524 */
[----:B------:R-:W-:Y:S01]  /*67a0*/  ISETP.GT.AND P3, PT, R3, 0x8, P2 ;  /* 0x000000080300780c */ /* 0x000fe20001764270 */
[-C--:B------:R-:W-:Y:S01]  /*67b0*/  FMUL R68, R68, R104.reuse ;  /* 0x0000006844447220 */ /* 0x080fe20000400000 */
[----:B------:R-:W-:Y:S01]  /*67c0*/  F2FP.F16.F32.PACK_AB R65, RZ, R65 ;  /* 0x00000041ff41723e */ /* 0x000fe200000000ff */
[----:B------:R1:W-:Y:S01]  /*67d0*/  @P1 STG.E.U16 desc[UR36][R14.64+0x12], R95 ;  /* 0x0000125f0e001986 */ /* 0x0003e2000c101524 */
[----:B------:R-:W-:Y:S01]  /*67e0*/  ISETP.GT.AND P1, PT, R6, 0x18, PT ;  /* 0x000000180600780c */ /* 0x000fe20003f24270 */
[-C--:B------:R-:W-:Y:S01]  /*67f0*/  FMUL R69, R69, R104.reuse ;  /* 0x0000006845457220 */ /* 0x080fe20000400000 */
[----:B------:R-:W-:Y:S01]  /*6800*/  F2FP.F16.F32.PACK_AB R67, RZ, R67 ;  /* 0x00000043ff43723e */ /* 0x000fe200000000ff */
[----:B------:R1:W-:Y:S01]  /*6810*/  @P5 STG.E.U16 desc[UR36][R8.64+0x22], R81 ;  /* 0x0000225108005986 */ /* 0x0003e2000c101524 */
[C---:B------:R-:W-:Y:S01]  /*6820*/  ISETP.GT.AND P5, PT, R3.reuse, 0x8, P0 ;  /* 0x000000080300780c */ /* 0x040fe200007a4270 */
[----:B------:R-:W-:Y:S01]  /*6830*/  FMUL R70, R70, R104 ;  /* 0x0000006846467220 */ /* 0x000fe20000400000 */
[----:B------:R-:W-:Y:S01]  /*6840*/  F2FP.F16.F32.PACK_AB R66, RZ, R66 ;  /* 0x00000042ff42723e */ /* 0x000fe200000000ff */
[----:B------:R1:W-:Y:S01]  /*6850*/  @P4 STG.E.U16 desc[UR36][R8.64+0x20], R80 ;  /* 0x0000205008004986 */ /* 0x0003e2000c101524 */
[----:B------:R-:W-:Y:S01]  /*6860*/  ISETP.GT.AND P4, PT, R3, RZ, P1 ;  /* 0x000000ff0300720c */ /* 0x000fe20000f84270 */
[----:B------:R-:W-:Y:S01]  /*6870*/  FMUL R71, R71, R104 ;  /* 0x0000006847477220 */ /* 0x000fe20000400000 */
[----:B------:R-:W-:Y:S01]  /*6880*/  F2FP.F16.F32.PACK_AB R68, RZ, R68 ;  /* 0x00000044ff44723e */ /* 0x000fe200000000ff */
[----:B------:R1:W-:Y:S01]  /*6890*/  @P3 STG.E.U16 desc[UR36][R10.64+0x20], R82 ;  /* 0x000020520a003986 */ /* 0x0003e2000c101524 */
[----:B------:R-:W-:Y:S01]  /*68a0*/  ISETP.GT.AND P3, PT, R6, 0x19, PT ;  /* 0x000000190600780c */ /* 0x000fe20003f64270 */
[-C--:B------:R-:W-:Y:S01]  /*68b0*/  FMUL R56, R56, R104.reuse ;  /* 0x0000006838387220 */ /* 0x080fe20000400000 */
[----:B------:R-:W-:Y:S01]  /*68c0*/  F2FP.F16.F32.PACK_AB R69, RZ, R69 ;  /* 0x00000045ff45723e */ /* 0x000fe200000000ff */
[----:B------:R-:W-:Y:S01]  /*68d0*/  FMUL R57, R57, R104 ;  /* 0x0000006839397220 */ /* 0x000fe20000400000 */
[----:B------:R-:W-:Y:S01]  /*68e0*/  F2FP.F16.F32.PACK_AB R70, RZ, R70 ;  /* 0x00000046ff46723e */ /* 0x000fe200000000ff */
[----:B------:R1:W-:Y:S01]  /*68f0*/  @P5 STG.E.U16 desc[UR36][R10.64+0x22], R83 ;  /* 0x000022530a005986 */ /* 0x0003e2000c101524 */
[C---:B------:R-:W-:Y:S01]  /*6900*/  ISETP.GT.AND P5, PT, R3.reuse, RZ, P3 ;  /* 0x000000ff0300720c */ /* 0x040fe20001fa4270 */
[-C--:B------:R-:W-:Y:S01]  /*6910*/  FMUL R58, R58, R104.reuse ;  /* 0x000000683a3a7220 */ /* 0x080fe20000400000 */
[----:B------:R-:W-:Y:S01]  /*6920*/  F2FP.F16.F32.PACK_AB R71, RZ, R71 ;  /* 0x00000047ff47723e */ /* 0x000fe200000000ff */
[----:B------:R1:W-:Y:S01]  /*6930*/  @P4 STG.E.U16 desc[UR36][R8.64+0x30], R84 ;  /* 0x0000305408004986 */ /* 0x0003e2000c101524 */
[----:B------:R-:W-:Y:S01]  /*6940*/  ISETP.GT.AND P4, PT, R3, 0x8, P1 ;  /* 0x000000080300780c */ /* 0x000fe20000f84270 */
[----:B------:R-:W-:Y:S01]  /*6950*/  FMUL R59, R59, R104 ;  /* 0x000000683b3b7220 */ /* 0x000fe20000400000 */
[----:B------:R-:W-:Y:S01]  /*6960*/  F2FP.F16.F32.PACK_AB R56, RZ, R56 ;  /* 0x00000038ff38723e */ /* 0x000fe200000000ff */
[-C--:B------:R-:W-:Y:S01]  /*6970*/  FMUL R61, R61, R104.reuse ;  /* 0x000000683d3d7220 */ /* 0x080fe20000400000 */
[----:B------:R-:W-:Y:S01]  /*6980*/  F2FP.F16.F32.PACK_AB R57, RZ, R57 ;  /* 0x00000039ff39723e */ /* 0x000fe200000000ff */
[----:B------:R-:W-:Y:S01]  /*6990*/  FMUL R60, R60, R104 ;  /* 0x000000683c3c7220 */ /* 0x000fe20000400000 */
[----:B------:R-:W-:Y:S01]  /*69a0*/  F2FP.F16.F32.PACK_AB R58, RZ, R58 ;  /* 0x0000003aff3a723e */ /* 0x000fe200000000ff */
[-C--:B------:R-:W-:Y:S01]  /*69b0*/  FMUL R62, R62, R104.reuse ;  /* 0x000000683e3e7220 */ /* 0x080fe20000400000 */
[----:B------:R-:W-:Y:S01]  /*69c0*/  F2FP.F16.F32.PACK_AB R59, RZ, R59 ;  /* 0x0000003bff3b723e */ /* 0x000fe200000000ff */
[----:B------:R1:W-:Y:S01]  /*69d0*/  @P5 STG.E.U16 desc[UR36][R8.64+0x32], R85 ;  /* 0x0000325508005986 */ /* 0x0003e2000c101524 */
[----:B------:R-:W-:Y:S01]  /*69e0*/  ISETP.GT.AND P5, PT, R3, 0x8, P3 ;  /* 0x000000080300780c */ /* 0x000fe20001fa4270 */
[-C--:B------:R-:W-:Y:S01]  /*69f0*/  FMUL R63, R63, R104.reuse ;  /* 0x000000683f3f7220 */ /* 0x080fe20000400000 */
[----:B------:R-:W-:Y:S01]  /*6a00*/  F2FP.F16.F32.PACK_AB R61, RZ, R61 ;  /* 0x0000003dff3d723e */ /* 0x000fe200000000ff */
[----:B------:R1:W-:Y:S01]  /*6a10*/  @P4 STG.E.U16 desc[UR36][R10.64+0x30], R86 ;  /* 0x000030560a004986 */ /* 0x0003e2000c101524 */
[C---:B------:R-:W-:Y:S01]  /*6a20*/  ISETP.GT.AND P4, PT, R3.reuse, 0x80, P2 ;  /* 0x000000800300780c */ /* 0x040fe20001784270 */
[-C--:B------:R-:W-:Y:S01]  /*6a30*/  FMUL R48, R48, R104.reuse ;  /* 0x0000006830307220 */ /* 0x080fe20000400000 */
[----:B------:R-:W-:Y:S01]  /*6a40*/  ISETP.GT.AND P2, PT, R3, 0x88, P2 ;  /* 0x000000880300780c */ /* 0x000fe20001744270 */
[----:B------:R-:W-:Y:S01]  /*6a50*/  FMUL R49, R49, R104 ;  /* 0x0000006831317220 */ /* 0x000fe20000400000 */
[----:B------:R-:W-:Y:S01]  /*6a60*/  F2FP.F16.F32.PACK_AB R60, RZ, R60 ;  /* 0x0000003cff3c723e */ /* 0x000fe200000000ff */
[----:B------:R-:W-:Y:S01]  /*6a70*/  FMUL R51, R51, R104 ;  /* 0x0000006833337220 */ /* 0x000fe20000400000 */
[----:B------:R-:W-:Y:S01]  /*6a80*/  F2FP.F16.F32.PACK_AB R62, RZ, R62 ;  /* 0x0000003eff3e723e */ /* 0x000fe200000000ff */
[----:B------:R-:W-:Y:S01]  /*6a90*/  FMUL R50, R50, R104 ;  /* 0x0000006832327220 */ /* 0x000fe20000400000 */
[----:B------:R-:W-:Y:S01]  /*6aa0*/  F2FP.F16.F32.PACK_AB R63, RZ, R63 ;  /* 0x0000003fff3f723e */ /* 0x000fe200000000ff */
[----:B------:R1:W-:Y:S01]  /*6ab0*/  @P5 STG.E.U16 desc[UR36][R10.64+0x32], R87 ;  /* 0x000032570a005986 */ /* 0x0003e2000c101524 */
[----:B0-----:R-:W-:Y:S01]  /*6ac0*/  IADD3 R12, P5, R105, R4, RZ ;  /* 0x00000004690c7210 */ /* 0x001fe20007fbe0ff */
[----:B------:R-:W-:Y:S01]  /*6ad0*/  FMUL R52, R52, R104 ;  /* 0x0000006834347220 */ /* 0x000fe20000400000 */
[----:B------:R-:W-:Y:S01]  /*6ae0*/  F2FP.F16.F32.PACK_AB R48, RZ, R48 ;  /* 0x00000030ff30723e */ /* 0x000fe200000000ff */
[----:B------:R1:W-:Y:S01]  /*6af0*/  @P4 STG.E.U16 desc[UR36][R4.64+0x20], R72 ;  /* 0x0000204804004986 */ /* 0x0003e2000c101524 */
[----:B------:R-:W-:Y:S01]  /*6b00*/  ISETP.GT.AND P4, PT, R3, 0x80, P0 ;  /* 0x000000800300780c */ /* 0x000fe20000784270 */
[----:B------:R-:W-:Y:S01]  /*6b10*/  IMAD.X R13, R7, 0x1, R5, P5 ;  /* 0x00000001070d7824 */ /* 0x000fe200028e0605 */
[----:B------:R-:W-:Y:S01]  /*6b20*/  ISETP.GT.AND P0, PT, R3, 0x88, P0 ;  /* 0x000000880300780c */ /* 0x000fe20000704270 */
[-C--:B------:R-:W-:Y:S01]  /*6b30*/  FMUL R53, R53, R104.reuse ;  /* 0x0000006835357220 */ /* 0x080fe20000400000 */
[----:B------:R-:W-:Y:S01]  /*6b40*/  F2FP.F16.F32.PACK_AB R49, RZ, R49 ;  /* 0x00000031ff31723e */ /* 0x000fe200000000ff */
[-C--:B------:R-:W-:Y:S01]  /*6b50*/  FMUL R54, R54, R104.reuse ;  /* 0x0000006836367220 */ /* 0x080fe20000400000 */
[----:B------:R-:W-:Y:S01]  /*6b60*/  F2FP.F16.F32.PACK_AB R51, RZ, R51 ;  /* 0x00000033ff33723e */ /* 0x000fe200000000ff */
[----:B------:R-:W-:Y:S01]  /*6b70*/  FMUL R55, R55, R104 ;  /* 0x0000006837377220 */ /* 0x000fe20000400000 */
[----:B------:R-:W-:Y:S01]  /*6b80*/  F2FP.F16.F32.PACK_AB R50, RZ, R50 ;  /* 0x00000032ff32723e */ /* 0x000fe200000000ff */
[----:B------:R-:W-:Y:S01]  /*6b90*/  FMUL R40, R40, R104 ;  /* 0x0000006828287220 */ /* 0x000fe20000400000 */
[----:B------:R-:W-:Y:S01]  /*6ba0*/  F2FP.F16.F32.PACK_AB R52, RZ, R52 ;  /* 0x00000034ff34723e */ /* 0x000fe200000000ff */
[-C--:B------:R-:W-:Y:S01]  /*6bb0*/  FMUL R41, R41, R104.reuse ;  /* 0x0000006829297220 */ /* 0x080fe20000400000 */
[----:B------:R-:W-:Y:S01]  /*6bc0*/  F2FP.F16.F32.PACK_AB R53, RZ, R53 ;  /* 0x00000035ff35723e */ /* 0x000fe200000000ff */
[----:B------:R1:W-:Y:S01]  /*6bd0*/  @P4 STG.E.U16 desc[UR36][R4.64+0x22], R73 ;  /* 0x0000224904004986 */ /* 0x0003e2000c101524 */
[C---:B------:R-:W-:Y:S01]  /*6be0*/  ISETP.GT.AND P4, PT, R3.reuse, 0x80, P1 ;  /* 0x000000800300780c */ /* 0x040fe20000f84270 */
[-C--:B------:R-:W-:Y:S01]  /*6bf0*/  FMUL R42, R42, R104.reuse ;  /* 0x000000682a2a7220 */ /* 0x080fe20000400000 */
[C---:B------:R-:W-:Y:S01]  /*6c00*/  ISETP.GT.AND P1, PT, R3.reuse, 0x88, P1 ;  /* 0x000000880300780c */ /* 0x040fe20000f24270 */
[----:B------:R1:W-:Y:S01]  /*6c10*/  @P2 STG.E.U16 desc[UR36][R12.64+0x20], R74 ;  /* 0x0000204a0c002986 */ /* 0x0003e2000c101524 */
[----:B------:R-:W-:Y:S01]  /*6c20*/  ISETP.GT.AND P2, PT, R3, 0x80, P3 ;  /* 0x000000800300780c */ /* 0x000fe20001f44270 */
[----:B------:R-:W-:Y:S01]  /*6c30*/  FMUL R43, R43, R104 ;  /* 0x000000682b2b7220 */ /* 0x000fe20000400000 */
[----:B------:R-:W-:Y:S01]  /*6c40*/  ISETP.GT.AND P3, PT, R3, 0x88, P3 ;  /* 0x000000880300780c */ /* 0x000fe20001f64270 */
[----:B------:R1:W-:Y:S01]  /*6c50*/  @P0 STG.E.U16 desc[UR36][R12.64+0x22], R75 ;  /* 0x0000224b0c000986 */ /* 0x0003e2000c101524 */
[----:B------:R-:W-:Y:S01]  /*6c60*/  F2FP.F16.F32.PACK_AB R54, RZ, R54 ;  /* 0x00000036ff36723e */ /* 0x000fe200000000ff */
[-C--:B------:R-:W-:Y:S01]  /*6c70*/  FMUL R44, R44, R104.reuse ;  /* 0x000000682c2c7220 */ /* 0x080fe20000400000 */
[----:B------:R-:W-:Y:S01]  /*6c80*/  F2FP.F16.F32.PACK_AB R55, RZ, R55 ;  /* 0x00000037ff37723e */ /* 0x000fe200000000ff */
[----:B------:R-:W-:Y:S01]  /*6c90*/  FMUL R45, R45, R104 ;  /* 0x000000682d2d7220 */ /* 0x000fe20000400000 */
[----:B------:R-:W-:Y:S01]  /*6ca0*/  F2FP.F16.F32.PACK_AB R40, RZ, R40 ;  /* 0x00000028ff28723e */ /* 0x000fe200000000ff */
[----:B------:R1:W-:Y:S01]  /*6cb0*/  @P4 STG.E.U16 desc[UR36][R4.64+0x30], R76 ;  /* 0x0000304c04004986 */ /* 0x0003e2000c101524 */
[----:B------:R-:W-:Y:S01]  /*6cc0*/  F2FP.F16.F32.PACK_AB R41, RZ, R41 ;  /* 0x00000029ff29723e */ /* 0x000fe200000000ff */
[----:B------:R-:W-:Y:S01]  /*6cd0*/  FMUL R46, R46, R104 ;  /* 0x000000682e2e7220 */ /* 0x000fe20000400000 */
[----:B------:R-:W-:Y:S01]  /*6ce0*/  F2FP.F16.F32.PACK_AB R42, RZ, R42 ;  /* 0x0000002aff2a723e */ /* 0x000fe200000000ff */
[----:B------:R1:W-:Y:S01]  /*6cf0*/  @P2 STG.E.U16 desc[UR36][R4.64+0x32], R77 ;  /* 0x0000324d04002986 */ /* 0x0003e2000c101524 */
[C---:B------:R-:W-:Y:S01]  /*6d00*/  ISETP.GT.AND P2, PT, R6.reuse, 0x21, PT ;  /* 0x000000210600780c */ /* 0x040fe20003f44270 */
[-C--:B------:R-:W-:Y:S01]  /*6d10*/  FMUL R47, R47, R104.reuse ;  /* 0x000000682f2f7220 */ /* 0x080fe20000400000 */
[----:B------:R-:W-:Y:S01]  /*6d20*/  F2FP.F16.F32.PACK_AB R43, RZ, R43 ;  /* 0x0000002bff2b723e */ /* 0x000fe200000000ff */
[----:B------:R1:W-:Y:S01]  /*6d30*/  @P3 STG.E.U16 desc[UR36][R12.64+0x32], R79 ;  /* 0x0000324f0c003986 */ /* 0x0003e2000c101524 */
[----:B------:R-:W-:Y:S01]  /*6d40*/  ISETP.GT.AND P3, PT, R6, 0x20, PT ;  /* 0x000000200600780c */ /* 0x000fe20003f64270 */
[-C--:B------:R-:W-:Y:S01]  /*6d50*/  FMUL R32, R32, R104.reuse ;  /* 0x0000006820207220 */ /* 0x080fe20000400000 */
[C---:B------:R-:W-:Y:S01]  /*6d60*/  ISETP.GT.AND P4, PT, R3.reuse, RZ, P2 ;  /* 0x000000ff0300720c */ /* 0x040fe20001784270 */
[----:B------:R1:W-:Y:S01]  /*6d70*/  @P1 STG.E.U16 desc[UR36][R12.64+0x30], R78 ;  /* 0x0000304e0c001986 */ /* 0x0003e2000c101524 */
[----:B------:R-:W-:Y:S01]  /*6d80*/  ISETP.GT.AND P0, PT, R3, RZ, P3 ;  /* 0x000000ff0300720c */ /* 0x000fe20001f04270 */
[-C--:B------:R-:W-:Y:S01]  /*6d90*/  FMUL R33, R33, R104.reuse ;  /* 0x0000006821217220 */ /* 0x080fe20000400000 */
[C---:B------:R-:W-:Y:S01]  /*6da0*/  ISETP.GT.AND P1, PT, R3.reuse, 0x8, P2 ;  /* 0x000000080300780c */ /* 0x040fe20001724270 */
[-C--:B------:R-:W-:Y:S01]  /*6db0*/  FMUL R34, R34, R104.reuse ;  /* 0x0000006822227220 */ /* 0x080fe20000400000 */
[----:B------:R-:W-:Y:S01]  /*6dc0*/  ISETP.GT.AND P5, PT, R3, 0x8, P3 ;  /* 0x000000080300780c */ /* 0x000fe20001fa4270 */
[----:B------:R-:W-:Y:S01]  /*6dd0*/  FMUL R35, R35, R104 ;  /* 0x0000006823237220 */ /* 0x000fe20000400000 */
        /* <DEDUP_REMOVED lines=15> */
[----:B------:R-:W-:Y:S01]  /*6ed0*/  FMUL R24, R24, R104 ;  /* 0x0000006818187220 */ /* 0x000fe20000400000 */
[----:B------:R-:W-:Y:S01]  /*6ee0*/  F2FP.F16.F32.PACK_AB R34, RZ, R34 ;  /* 0x00000022ff22723e */ /* 0x000fe200000000ff */
[----:B------:R1:W-:Y:S01]  /*6ef0*/  @P5 STG.E.U16 desc[UR36][R10.64+0x40], R66 ;  /* 0x000040420a005986 */ /* 0x0003e2000c101524 */
[----:B------:R-:W-:Y:S01]  /*6f00*/  ISETP.GT.AND P5, PT, R3, RZ, P0 ;  /* 0x000000ff0300720c */ /* 0x000fe200007a4270 */
[-C--:B------:R-:W-:Y:S01]  /*6f10*/  FMUL R25, R25, R104.reuse ;  /* 0x0000006819197220 */ /* 0x080fe20000400000 */
[----:B------:R-:W-:Y:S01]  /*6f20*/  ISETP.GT.AND P4, PT, R3, RZ, P1 ;  /* 0x000000ff0300720c */ /* 0x000fe20000f84270 */
        /* <DEDUP_REMOVED lines=12> */
[----:B------:R-:W-:Y:S01]  /*6ff0*/  FMUL R31, R31, R104 ;  /* 0x000000681f1f7220 */ /* 0x000fe20000400000 */
[----:B------:R-:W-:Y:S01]  /*7000*/  F2FP.F16.F32.PACK_AB R24, RZ, R24 ;  /* 0x00000018ff18723e */ /* 0x000fe200000000ff */
[----:B------:R1:W-:Y:S01]  /*7010*/  @P4 STG.E.U16 desc[UR36][R8.64+0x52], R69 ;  /* 0x0000524508004986 */ /* 0x0003e2000c101524 */
[----:B------:R-:W-:-:S02]  /*7020*/  ISETP.GT.AND P4, PT, R3, 0x8, P1 ;  /* 0x000000080300780c */ /* 0x000fc40000f84270 */
[----:B------:R-:W-:Y:S02]  /*7030*/  F2FP.F16.F32.PACK_AB R25, RZ, R25 ;  /* 0x00000019ff19723e */ /* 0x000fe400000000ff */
[----:B------:R-:W-:Y:S02]  /*7040*/  F2FP.F16.F32.PACK_AB R26, RZ, R26 ;  /* 0x0000001aff1a723e */ /* 0x000fe400000000ff */
[----:B------:R-:W-:Y:S02]  /*7050*/  F2FP.F16.F32.PACK_AB R27, RZ, R27 ;  /* 0x0000001bff1b723e */ /* 0x000fe400000000ff */
[----:B------:R-:W-:Y:S01]  /*7060*/  F2FP.F16.F32.PACK_AB R28, RZ, R28 ;  /* 0x0000001cff1c723e */ /* 0x000fe200000000ff */
[----:B------:R1:W-:Y:S01]  /*7070*/  @P5 STG.E.U16 desc[UR36][R10.64+0x50], R70 ;  /* 0x000050460a005986 */ /* 0x0003e2000c101524 */
[C---:B------:R-:W-:Y:S02]  /*7080*/  ISETP.GT.AND P5, PT, R3.reuse, 0x80, P3 ;  /* 0x000000800300780c */ /* 0x040fe40001fa4270 */
[C---:B------:R-:W-:Y:S01]  /*7090*/  ISETP.GT.AND P3, PT, R3.reuse, 0x88, P3 ;  /* 0x000000880300780c */ /* 0x040fe20001f64270 */
[----:B------:R1:W-:Y:S01]  /*70a0*/  @P4 STG.E.U16 desc[UR36][R10.64+0x52], R71 ;  /* 0x000052470a004986 */ /* 0x0003e2000c101524 */
[----:B------:R-:W-:-:S02]  /*70b0*/  ISETP.GT.AND P4, PT, R3, 0x80, P2 ;  /* 0x000000800300780c */ /* 0x000fc40001784270 */
[C---:B------:R-:W-:Y:S02]  /*70c0*/  ISETP.GT.AND P2, PT, R3.reuse, 0x88, P2 ;  /* 0x000000880300780c */ /* 0x040fe40001744270 */
[----:B------:R-:W-:Y:S02]  /*70d0*/  F2FP.F16.F32.PACK_AB R29, RZ, R29 ;  /* 0x0000001dff1d723e */ /* 0x000fe400000000ff */
[----:B------:R-:W-:Y:S02]  /*70e0*/  F2FP.F16.F32.PACK_AB R30, RZ, R30 ;  /* 0x0000001eff1e723e */ /* 0x000fe400000000ff */
[----:B------:R-:W-:Y:S01]  /*70f0*/  F2FP.F16.F32.PACK_AB R31, RZ, R31 ;  /* 0x0000001fff1f723e */ /* 0x000fe200000000ff */
[----:B------:R1:W-:Y:S04]  /*7100*/  @P5 STG.E.U16 desc[UR36][R4.64+0x40], R56 ;  /* 0x0000403804005986 */ /* 0x0003e8000c101524 */
[----:B------:R1:W-:Y:S01]  /*7110*/  @P4 STG.E.U16 desc[UR36][R4.64+0x42], R57 ;  /* 0x0000423904004986 */ /* 0x0003e2000c101524 */
[----:B------:R-:W-:-:S02]  /*7120*/  ISETP.GT.AND P4, PT, R3, 0x80, P0 ;  /* 0x000000800300780c */ /* 0x000fc40000784270 */
[C---:B------:R-:W-:Y:S01]  /*7130*/  ISETP.GT.AND P0, PT, R3.reuse, 0x88, P0 ;  /* 0x000000880300780c */ /* 0x040fe20000704270 */
[----:B------:R1:W-:Y:S01]  /*7140*/  @P3 STG.E.U16 desc[UR36][R12.64+0x40], R58 ;  /* 0x0000403a0c003986 */ /* 0x0003e2000c101524 */
[C---:B------:R-:W-:Y:S02]  /*7150*/  ISETP.GT.AND P3, PT, R3.reuse, 0x80, P1 ;  /* 0x000000800300780c */ /* 0x040fe40000f64270 */
[----:B------:R-:W-:Y:S01]  /*7160*/  ISETP.GT.AND P1, PT, R3, 0x88, P1 ;  /* 0x000000880300780c */ /* 0x000fe20000f24270 */
[----:B------:R1:W-:Y:S01]  /*7170*/  @P2 STG.E.U16 desc[UR36][R12.64+0x42], R59 ;  /* 0x0000423b0c002986 */ /* 0x0003e2000c101524 */
[----:B------:R-:W-:-:S05]  /*7180*/  ISETP.GT.AND P2, PT, R6, 0x31, PT ;  /* 0x000000310600780c */ /* 0x000fca0003f44270 */
[----:B------:R1:W-:Y:S01]  /*7190*/  @P4 STG.E.U16 desc[UR36][R4.64+0x50], R60 ;  /* 0x0000503c04004986 */ /* 0x0003e2000c101524 */
[----:B------:R-:W-:-:S03]  /*71a0*/  ISETP.GT.AND P4, PT, R3, RZ, P2 ;  /* 0x000000ff0300720c */ /* 0x000fc60001784270 */
[----:B------:R1:W-:Y:S01]  /*71b0*/  @P3 STG.E.U16 desc[UR36][R4.64+0x52], R61 ;  /* 0x0000523d04003986 */ /* 0x0003e2000c101524 */
[----:B------:R-:W-:-:S03]  /*71c0*/  ISETP.GT.AND P3, PT, R6, 0x30, PT ;  /* 0x000000300600780c */ /* 0x000fc60003f64270 */
[----:B------:R1:W-:Y:S01]  /*71d0*/  @P0 STG.E.U16 desc[UR36][R12.64+0x50], R62 ;  /* 0x0000503e0c000986 */ /* 0x0003e2000c101524 */
[C---:B------:R-:W-:Y:S02]  /*71e0*/  ISETP.GT.AND P0, PT, R3.reuse, RZ, P3 ;  /* 0x000000ff0300720c */ /* 0x040fe40001f04270 */
[C---:B------:R-:W-:Y:S01]  /*71f0*/  ISETP.GT.AND P5, PT, R3.reuse, 0x8, P3 ;  /* 0x000000080300780c */ /* 0x040fe20001fa4270 */
[----:B------:R1:W-:Y:S01]  /*7200*/  @P1 STG.E.U16 desc[UR36][R12.64+0x52], R63 ;  /* 0x0000523f0c001986 */ /* 0x0003e2000c101524 */
[----:B------:R-:W-:-:S03]  /*7210*/  ISETP.GT.AND P1, PT, R3, 0x8, P2 ;  /* 0x000000080300780c */ /* 0x000fc60001724270 */
[----:B------:R1:W-:Y:S06]  /*7220*/  @P4 STG.E.U16 desc[UR36][R8.64+0x62], R49 ;  /* 0x0000623108004986 */ /* 0x0003ec000c101524 */
[----:B------:R1:W-:Y:S01]  /*7230*/  @P0 STG.E.U16 desc[UR36][R8.64+0x60], R48 ;  /* 0x0000603008000986 */ /* 0x0003e2000c101524 */
[----:B------:R-:W-:-:S03]  /*7240*/  ISETP.GT.AND P0, PT, R6, 0x38, PT ;  /* 0x000000380600780c */ /* 0x000fc60003f04270 */
[----:B------:R1:W-:Y:S01]  /*7250*/  @P1 STG.E.U16 desc[UR36][R10.64+0x62], R51 ;  /* 0x000062330a001986 */ /* 0x0003e2000c101524 */
[----:B------:R-:W-:-:S03]  /*7260*/  ISETP.GT.AND P1, PT, R6, 0x39, PT ;  /* 0x000000390600780c */ /* 0x000fc60003f24270 */
[----:B------:R1:W-:Y:S01]  /*7270*/  @P5 STG.E.U16 desc[UR36][R10.64+0x60], R50 ;  /* 0x000060320a005986 */ /* 0x0003e2000c101524 */
[C---:B------:R-:W-:Y:S02]  /*7280*/  ISETP.GT.AND P5, PT, R3.reuse, RZ, P0 ;  /* 0x000000ff0300720c */ /* 0x040fe400007a4270 */
[----:B------:R-:W-:-:S11]  /*7290*/  ISETP.GT.AND P4, PT, R3, RZ, P1 ;  /* 0x000000ff0300720c */ /* 0x000fd60000f84270 */
[----:B------:R1:W-:Y:S01]  /*72a0*/  @P5 STG.E.U16 desc[UR36][R8.64+0x70], R52 ;  /* 0x0000703408005986 */ /* 0x0003e2000c101524 */
[----:B------:R-:W-:-:S03]  /*72b0*/  ISETP.GT.AND P5, PT, R3, 0x8, P0 ;  /* 0x000000080300780c */ /* 0x000fc600007a4270 */
[----:B------:R1:W-:Y:S01]  /*72c0*/  @P4 STG.E.U16 desc[UR36][R8.64+0x72], R53 ;  /* 0x0000723508004986 */ /* 0x0003e2000c101524 */
[----:B------:R-:W-:-:S09]  /*72d0*/  ISETP.GT.AND P4, PT, R3, 0x8, P1 ;  /* 0x000000080300780c */ /* 0x000fd20000f84270 */
[----:B------:R1:W-:Y:S01]  /*72e0*/  @P5 STG.E.U16 desc[UR36][R10.64+0x70], R54 ;  /* 0x000070360a005986 */ /* 0x0003e2000c101524 */
[C---:B------:R-:W-:Y:S02]  /*72f0*/  ISETP.GT.AND P5, PT, R3.reuse, 0x80, P3 ;  /* 0x000000800300780c */ /* 0x040fe40001fa4270 */
[C---:B------:R-:W-:Y:S01]  /*7300*/  ISETP.GT.AND P3, PT, R3.reuse, 0x88, P3 ;  /* 0x000000880300780c */ /* 0x040fe20001f64270 */
[----:B------:R1:W-:Y:S01]  /*7310*/  @P4 STG.E.U16 desc[UR36][R10.64+0x72], R55 ;  /* 0x000072370a004986 */ /* 0x0003e2000c101524 */
[C---:B------:R-:W-:Y:S02]  /*7320*/  ISETP.GT.AND P4, PT, R3.reuse, 0x80, P2 ;  /* 0x000000800300780c */ /* 0x040fe40001784270 */
[----:B------:R-:W-:-:S07]  /*7330*/  ISETP.GT.AND P2, PT, R3, 0x88, P2 ;  /* 0x000000880300780c */ /* 0x000fce0001744270 */
[----:B------:R1:W-:Y:S04]  /*7340*/  @P5 STG.E.U16 desc[UR36][R4.64+0x60], R40 ;  /* 0x0000602804005986 */ /* 0x0003e8000c101524 */
[----:B------:R1:W-:Y:S01]  /*7350*/  @P4 STG.E.U16 desc[UR36][R4.64+0x62], R41 ;  /* 0x0000622904004986 */ /* 0x0003e2000c101524 */
[C---:B------:R-:W-:Y:S02]  /*7360*/  ISETP.GT.AND P4, PT, R3.reuse, 0x80, P0 ;  /* 0x000000800300780c */ /* 0x040fe40000784270 */
[C---:B------:R-:W-:Y:S01]  /*7370*/  ISETP.GT.AND P0, PT, R3.reuse, 0x88, P0 ;  /* 0x000000880300780c */ /* 0x040fe20000704270 */
[----:B------:R1:W-:Y:S01]  /*7380*/  @P3 STG.E.U16 desc[UR36][R12.64+0x60], R42 ;  /* 0x0000602a0c003986 */ /* 0x0003e2000c101524 */
[C---:B------:R-:W-:Y:S02]  /*7390*/  ISETP.GT.AND P3, PT, R3.reuse, 0x80, P1 ;  /* 0x000000800300780c */ /* 0x040fe40000f64270 */
[----:B------:R-:W-:Y:S01]  /*73a0*/  ISETP.GT.AND P1, PT, R3, 0x88, P1 ;  /* 0x000000880300780c */ /* 0x000fe20000f24270 */
[----:B------:R1:W-:Y:S06]  /*73b0*/  @P2 STG.E.U16 desc[UR36][R12.64+0x62], R43 ;  /* 0x0000622b0c002986 */ /* 0x0003ec000c101524 */
[----:B------:R1:W-:Y:S04]  /*73c0*/  @P4 STG.E.U16 desc[UR36][R4.64+0x70], R44 ;  /* 0x0000702c04004986 */ /* 0x0003e8000c101524 */
[----:B------:R1:W-:Y:S01]  /*73d0*/  @P3 STG.E.U16 desc[UR36][R4.64+0x72], R45 ;  /* 0x0000722d04003986 */ /* 0x0003e2000c101524 */
[----:B------:R-:W-:-:S03]  /*73e0*/  ISETP.GT.AND P3, PT, R6, 0x40, PT ;  /* 0x000000400600780c */ /* 0x000fc60003f64270 */
[----:B------:R1:W-:Y:S01]  /*73f0*/  @P0 STG.E.U16 desc[UR36][R12.64+0x70], R46 ;  /* 0x0000702e0c000986 */ /* 0x0003e2000c101524 */
[----:B------:R-:W-:Y:S02]  /*7400*/  ISETP.GT.AND P0, PT, R6, 0x41, PT ;  /* 0x000000410600780c */ /* 0x000fe40003f04270 */
[C---:B------:R-:W-:Y:S01]  /*7410*/  ISETP.GT.AND P4, PT, R3.reuse, 0x8, P3 ;  /* 0x000000080300780c */ /* 0x040fe20001f84270 */
[----:B------:R1:W-:Y:S01]  /*7420*/  @P1 STG.E.U16 desc[UR36][R12.64+0x72], R47 ;  /* 0x0000722f0c001986 */ /* 0x0003e2000c101524 */
[C---:B------:R-:W-:Y:S02]  /*7430*/  ISETP.GT.AND P1, PT, R3.reuse, RZ, P3 ;  /* 0x000000ff0300720c */ /* 0x040fe40001f24270 */
[C---:B------:R-:W-:Y:S02]  /*7440*/  ISETP.GT.AND P2, PT, R3.reuse, RZ, P0 ;  /* 0x000000ff0300720c */ /* 0x040fe40000744270 */
[----:B------:R-:W-:-:S09]  /*7450*/  ISETP.GT.AND P5, PT, R3, 0x8, P0 ;  /* 0x000000080300780c */ /* 0x000fd200007a4270 */
[----:B------:R1:W-:Y:S01]  /*7460*/  @P1 STG.E.U16 desc[UR36][R8.64+0x80], R32 ;  /* 0x0000802008001986 */ /* 0x0003e2000c101524 */
[----:B------:R-:W-:-:S03]  /*7470*/  ISETP.GT.AND P1, PT, R6, 0x48, PT ;  /* 0x000000480600780c */ /* 0x000fc60003f24270 */
[----:B------:R1:W-:Y:S01]  /*7480*/  @P2 STG.E.U16 desc[UR36][R8.64+0x82], R33 ;  /* 0x0000822108002986 */ /* 0x0003e2000c101524 */
[----:B------:R-:W-:-:S03]  /*7490*/  ISETP.GT.AND P2, PT, R6, 0x49, PT ;  /* 0x000000490600780c */ /* 0x000fc60003f44270 */
[----:B------:R1:W-:Y:S01]  /*74a0*/  @P4 STG.E.U16 desc[UR36][R10.64+0x80], R34 ;  /* 0x000080220a004986 */ /* 0x0003e2000c101524 */
[----:B------:R-:W-:-:S03]  /*74b0*/  ISETP.GT.AND P4, PT, R3, RZ, P2 ;  /* 0x000000ff0300720c */ /* 0x000fc60001784270 */
[----:B------:R1:W-:Y:S01]  /*74c0*/  @P5 STG.E.U16 desc[UR36][R10.64+0x82], R35 ;  /* 0x000082230a005986 */ /* 0x0003e2000c101524 */
[----:B------:R-:W-:-:S09]  /*74d0*/  ISETP.GT.AND P5, PT, R3, RZ, P1 ;  /* 0x000000ff0300720c */ /* 0x000fd20000fa4270 */
        /* <DEDUP_REMOVED lines=10> */
[----:B------:R1:W-:Y:S01]  /*7580*/  @P4 STG.E.U16 desc[UR36][R4.64+0x80], R24 ;  /* 0x0000801804004986 */ /* 0x0003e2000c101524 */
[C---:B------:R-:W-:Y:S02]  /*7590*/  ISETP.GT.AND P4, PT, R3.reuse, 0x80, P1 ;  /* 0x000000800300780c */ /* 0x040fe40000f84270 */
[C---:B------:R-:W-:Y:S01]  /*75a0*/  ISETP.GT.AND P1, PT, R3.reuse, 0x88, P1 ;  /* 0x000000880300780c */ /* 0x040fe20000f24270 */
[----:B------:R1:W-:Y:S01]  /*75b0*/  @P5 STG.E.U16 desc[UR36][R4.64+0x82], R25 ;  /* 0x0000821904005986 */ /* 0x0003e2000c101524 */
[C---:B------:R-:W-:Y:S02]  /*75c0*/  ISETP.GT.AND P5, PT, R3.reuse, 0x80, P2 ;  /* 0x000000800300780c */ /* 0x040fe400017a4270 */
[----:B------:R-:W-:Y:S01]  /*75d0*/  ISETP.GT.AND P2, PT, R3, 0x88, P2 ;  /* 0x000000880300780c */ /* 0x000fe20001744270 */
[----:B------:R1:W-:Y:S04]  /*75e0*/  @P3 STG.E.U16 desc[UR36][R12.64+0x80], R26 ;  /* 0x0000801a0c003986 */ /* 0x0003e8000c101524 */
[----:B------:R1:W-:Y:S04]  /*75f0*/  @P0 STG.E.U16 desc[UR36][R12.64+0x82], R27 ;  /* 0x0000821b0c000986 */ /* 0x0003e8000c101524 */
[----:B------:R1:W-:Y:S04]  /*7600*/  @P4 STG.E.U16 desc[UR36][R4.64+0x90], R28 ;  /* 0x0000901c04004986 */ /* 0x0003e8000c101524 */
[----:B------:R1:W-:Y:S04]  /*7610*/  @P5 STG.E.U16 desc[UR36][R4.64+0x92], R29 ;  /* 0x0000921d04005986 */ /* 0x0003e8000c101524 */
[----:B------:R1:W-:Y:S04]  /*7620*/  @P1 STG.E.U16 desc[UR36][R12.64+0x90], R30 ;  /* 0x0000901e0c001986 */ /* 0x0003e8000c101524 */
[----:B------:R1:W-:Y:S02]  /*7630*/  @P2 STG.E.U16 desc[UR36][R12.64+0x92], R31 ;  /* 0x0000921f0c002986 */ /* 0x0003e4000c101524 */
.L_x_189:
[----:B------:R-:W-:Y:S05]  /*7640*/  BSYNC B0 ;  /* 0x0000000000007941 */ /* 0x000fea0003800000 */
.L_x_33:
[----:B------:R-:W-:Y:S01]  /*7650*/  ULDC UR4, c[0x0][0xc] ;  /* 0x0000030000047ab9 */ /* 0x000fe20000000800 */
[----:B------:R-:W-:Y:S01]  /*7660*/  ULDC UR5, c[0x0][0x10] ;  /* 0x0000040000057ab9 */ /* 0x000fe20000000800 */
[----:B------:R-:W2:Y:S01]  /*7670*/  LDC R3, c[0x0][0x14] ;  /* 0x00000500ff037b82 */ /* 0x000ea20000000800 */
[----:B------:R-:W-:Y:S01]  /*7680*/  UIMAD.WIDE.U32 UR4, UR4, UR5, URZ ;  /* 0x00000005040472a5 */ /* 0x000fe2000f8e003f */
[----:B------:R-:W-:Y:S02]  /*7690*/  IMAD.MOV.U32 R108, RZ, RZ, -0x1 ;  /* 0xffffffffff6c7424 */ /* 0x000fe400078e00ff */
[----:B------:R-:W-:-:S03]  /*76a0*/  IMAD.MOV.U32 R105, RZ, RZ, -0x1 ;  /* 0xffffffffff697424 */ /* 0x000fc600078e00ff */
[----:B--2---:R-:W-:-:S04]  /*76b0*/  IMAD.WIDE.U32 R16, R3, UR4, R16 ;  /* 0x0000000403107c25 */ /* 0x004fc8000f8e0010 */
[----:B------:R-:W-:Y:S01]  /*76c0*/  IMAD R3, R3, UR5, RZ ;  /* 0x0000000503037c24 */ /* 0x000fe2000f8e02ff */
[----:B------:R-:W-:Y:S02]  /*76d0*/  ULDC.64 UR4, c[0x0][0x650] ;  /* 0x0001940000047ab9 */ /* 0x000fe40000000a00 */
[----:B------:R-:W-:Y:S01]  /*76e0*/  ISETP.GE.U32.AND P0, PT, R16, UR4, PT ;  /* 0x0000000410007c0c */ /* 0x000fe2000bf06070 */
[--C-:B------:R-:W-:Y:S01]  /*76f0*/  IMAD.IADD R17, R17, 0x1, R3.reuse ;  /* 0x0000000111117824 */ /* 0x100fe200078e0203 */
[----:B------:R-:W-:-:S04]  /*7700*/  PRMT R3, RZ, 0x7610, R3 ;  /* 0x00007610ff037816 */ /* 0x000fc80000000003 */
[----:B------:R-:W-:-:S13]  /*7710*/  ISETP.GE.U32.AND.EX P0, PT, R17, UR5, PT, P0 ;  /* 0x0000000511007c0c */ /* 0x000fda000bf06100 */
[----:B------:R-:W-:Y:S05]  /*7720*/  @P0 BRA `(.L_x_190) ;  /* 0x0000000400640947 */ /* 0x000fea0003800000 */
[----:B-1-34-:R-:W1:Y:S01]  /*7730*/  S2R R12, SR_CTAID.X ;  /* 0x00000000000c7919 */ /* 0x01ae620000002500 */
[----:B0-----:R-:W0:Y:S01]  /*7740*/  LDC.64 R10, c[0x0][0x628] ;  /* 0x00018a00ff0a7b82 */ /* 0x001e220000000a00 */
[----:B------:R-:W-:Y:S01]  /*7750*/  ULDC UR4, c[0x0][0x150] ;  /* 0x0000540000047ab9 */ /* 0x000fe20000000800 */
[----:B------:R-:W-:Y:S01]  /*7760*/  IMAD.MOV.U32 R8, RZ, RZ, R16 ;  /* 0x000000ffff087224 */ /* 0x000fe200078e0010 */
[----:B------:R-:W2:Y:S01]  /*7770*/  S2R R24, SR_CTAID.Y ;  /* 0x0000000000187919 */ /* 0x000ea20000002600 */
[----:B------:R-:W-:-:S04]  /*7780*/  IMAD.MOV.U32 R9, RZ, RZ, R17 ;  /* 0x000000ffff097224 */ /* 0x000fc800078e0011 */
[----:B------:R-:W3:Y:S08]  /*7790*/  LDC R21, c[0x0][0x144] ;  /* 0x00005100ff157b82 */ /* 0x000ef00000000800 */
[----:B------:R-:W4:Y:S08]  /*77a0*/  LDC R0, c[0x0][0x630] ;  /* 0x00018c00ff007b82 */ /* 0x000f300000000800 */
[----:B------:R-:W2:Y:S01]  /*77b0*/  LDC.64 R14, c[0x0][0x620] ;  /* 0x00018800ff0e7b82 */ /* 0x000ea20000000a00 */
[----:B0-----:R-:W-:-:S04]  /*77c0*/  ISETP.NE.U32.AND P0, PT, R10, RZ, PT ;  /* 0x000000ff0a00720c */ /* 0x001fc80003f05070 */
[----:B------:R-:W-:Y:S02]  /*77d0*/  ISETP.NE.AND.EX P0, PT, R11, RZ, PT, P0 ;  /* 0x000000ff0b00720c */ /* 0x000fe40003f05300 */
[----:B-1----:R-:W-:-:S05]  /*77e0*/  I2FP.F32.U32 R3, R12 ;  /* 0x0000000c00037245 */ /* 0x002fca0000201000 */
[----:B------:R-:W-:-:S04]  /*77f0*/  FMUL R3, R3, UR4 ;  /* 0x0000000403037c20 */ /* 0x000fc80008400000 */
[----:B------:R0:W1:Y:S02]  /*7800*/  F2I.U32.TRUNC.NTZ R20, R3 ;  /* 0x0000000300147305 */ /* 0x000064000020f000 */
[----:B---34-:R-:W-:Y:S05]  /*7810*/  @!P0 BRA `(.L_x_191) ;  /* 0x0000000000288947 */ /* 0x018fea0003800000 */
[----:B0-----:R-:W0:Y:S02]  /*7820*/  LDC R3, c[0x0][0x634] ;  /* 0x00018d00ff037b82 */ /* 0x001e240000000800 */
        /* <DEDUP_REMOVED lines=9> */
.L_x_191:
[----:B------:R-:W3:Y:S01]  /*78c0*/  LDC.64 R28, c[0x0][0x640] ;  /* 0x00019000ff1c7b82 */ /* 0x000ee20000000a00 */
[-CC-:B------:R-:W-:Y:S01]  /*78d0*/  SHF.R.U64 R105, R8, R0.reuse, R9.reuse ;  /* 0x0000000008697219 */ /* 0x180fe20000001209 */
[----:B-1----:R-:W-:Y:S01]  /*78e0*/  IMAD.MOV R20, RZ, RZ, -R20 ;  /* 0x000000ffff147224 */ /* 0x002fe200078e0a14 */
[----:B------:R-:W-:Y:S01]  /*78f0*/  SHF.R.U32.HI R0, RZ, R0, R9 ;  /* 0x00000000ff007219 */ /* 0x000fe20000011609 */
[----:B------:R-:W-:Y:S01]  /*7900*/  ULDC UR4, c[0x0][0x154] ;  /* 0x0000550000047ab9 */ /* 0x000fe20000000800 */
[----:B0-----:R-:W-:Y:S01]  /*7910*/  IADD3 R3, P0, RZ, -R105, RZ ;  /* 0x80000069ff037210 */ /* 0x001fe20007f1e0ff */
[----:B------:R-:W-:Y:S02]  /*7920*/  IMAD R21, R21, R20, R12 ;  /* 0x0000001415157224 */ /* 0x000fe400078e020c */
[----:B------:R-:W0:Y:S01]  /*7930*/  LDC R6, c[0x0][0x618] ;  /* 0x00018600ff067b82 */ /* 0x000e220000000800 */
[----:B------:R-:W-:Y:S02]  /*7940*/  IMAD.MOV.U32 R7, RZ, RZ, 0x1 ;  /* 0x00000001ff077424 */ /* 0x000fe400078e00ff */
[----:B------:R-:W-:-:S04]  /*7950*/  IMAD.X R5, RZ, RZ, ~R0, P0 ;  /* 0x000000ffff057224 */ /* 0x000fc800000e0e00 */
[-C--:B--2---:R-:W-:Y:S01]  /*7960*/  IMAD R0, R5, R14.reuse, RZ ;  /* 0x0000000e05007224 */ /* 0x084fe200078e02ff */
[----:B------:R-:W1:Y:S01]  /*7970*/  LDC R8, c[0x0][0x608] ;  /* 0x00018200ff087b82 */ /* 0x000e620000000800 */
[----:B------:R-:W-:-:S04]  /*7980*/  IMAD.WIDE.U32 R4, R3, R14, R16 ;  /* 0x0000000e03047225 */ /* 0x000fc800078e0010 */
[----:B------:R-:W-:Y:S01]  /*7990*/  IMAD R3, R3, R15, R0 ;  /* 0x0000000f03037224 */ /* 0x000fe200078e0200 */
[----:B------:R-:W-:Y:S02]  /*79a0*/  I2FP.F32.U32 R0, R24 ;  /* 0x0000001800007245 */ /* 0x000fe40000201000 */
[----:B------:R-:W2:Y:S01]  /*79b0*/  LDC R26, c[0x0][0x658] ;  /* 0x00019600ff1a7b82 */ /* 0x000ea20000000800 */
[----:B------:R-:W-:Y:S01]  /*79c0*/  IMAD.IADD R3, R5, 0x1, R3 ;  /* 0x0000000105037824 */ /* 0x000fe200078e0203 */
[----:B---3--:R-:W-:Y:S01]  /*79d0*/  ISETP.NE.U32.AND P0, PT, R28, RZ, PT ;  /* 0x000000ff1c00720c */ /* 0x008fe20003f05070 */
[----:B------:R-:W-:Y:S01]  /*79e0*/  FMUL R0, R0, UR4 ;  /* 0x0000000400007c20 */ /* 0x000fe20008400000 */
[----:B------:R-:W-:Y:S02]  /*79f0*/  IMAD.MOV.U32 R5, RZ, RZ, -0x1 ;  /* 0xffffffffff057424 */ /* 0x000fe400078e00ff */
[----:B------:R-:W-:Y:S01]  /*7a00*/  ISETP.NE.AND.EX P0, PT, R29, RZ, PT, P0 ;  /* 0x000000ff1d00720c */ /* 0x000fe20003f05300 */
[----:B------:R3:W4:Y:S01]  /*7a10*/  F2I.U32.TRUNC.NTZ R13, R0 ;  /* 0x00000000000d7305 */ /* 0x000722000020f000 */
[----:B------:R-:W3:Y:S01]  /*7a20*/  LDC R15, c[0x0][0x148] ;  /* 0x00005200ff0f7b82 */ /* 0x000ee20000000800 */
[----:B0-----:R-:W-:-:S02]  /*7a30*/  SHF.R.U64 R12, R4, R6, R3 ;  /* 0x00000006040c7219 */ /* 0x001fc40000001203 */
[----:B------:R-:W-:-:S05]  /*7a40*/  SHF.R.U32.HI R3, RZ, R6, R3 ;  /* 0x00000006ff037219 */ /* 0x000fca0000011603 */
[----:B------:R-:W0:Y:S01]  /*7a50*/  LDC R20, c[0x0][0x600] ;  /* 0x00018000ff147b82 */ /* 0x000e220000000800 */
[-CC-:B-1----:R-:W-:Y:S02]  /*7a60*/  SHF.R.U64 R10, R12, R8.reuse, R3.reuse ;  /* 0x000000080c0a7219 */ /* 0x182fe40000001203 */
[----:B------:R-:W-:-:S05]  /*7a70*/  SHF.R.U32.HI R3, RZ, R8, R3 ;  /* 0x00000008ff037219 */ /* 0x000fca0000011603 */
[----:B------:R-:W1:Y:S01]  /*7a80*/  LDC R27, c[0x0][0x648] ;  /* 0x00019200ff1b7b82 */ /* 0x000e620000000800 */
[-C--:B--2---:R-:W-:Y:S02]  /*7a90*/  SHF.L.U32 R4, R5, R26.reuse, RZ ;  /* 0x0000001a05047219 */ /* 0x084fe400000006ff */
[-CC-:B------:R-:W-:Y:S02]  /*7aa0*/  SHF.R.U64 R14, R10, R26.reuse, R3.reuse ;  /* 0x0000001a0a0e7219 */ /* 0x180fe40000001203 */
[----:B------:R-:W-:Y:S02]  /*7ab0*/  SHF.R.U32.HI R5, RZ, R26, R3 ;  /* 0x0000001aff057219 */ /* 0x000fe40000011603 */
[----:B------:R-:W-:Y:S01]  /*7ac0*/  LOP3.LUT R25, RZ, R4, RZ, 0x33, !PT ;  /* 0x00000004ff197212 */ /* 0x000fe200078e33ff */
[----:B------:R-:W2:Y:S01]  /*7ad0*/  LDC R30, c[0x0][0x638] ;  /* 0x00018e00ff1e7b82 */ /* 0x000ea20000000800 */
[----:B------:R-:W-:Y:S01]  /*7ae0*/  SHF.L.U32 R26, R7, R26, RZ ;  /* 0x0000001a071a7219 */ /* 0x000fe200000006ff */
[----:B------:R-:W-:-:S06]  /*7af0*/  IMAD.MOV.U32 R4, RZ, RZ, R14 ;  /* 0x000000ffff047224 */ /* 0x000fcc00078e000e */
[----:B------:R-:W0:Y:S01]  /*7b00*/  LDC R31, c[0x0][0x610] ;  /* 0x00018400ff1f7b82 */ /* 0x000e220000000800 */
[----:B----4-:R-:W-:Y:S05]  /*7b10*/  @!P0 BRA `(.L_x_192) ;  /* 0x0000000000288947 */ /* 0x010fea0003800000 */
        /* <DEDUP_REMOVED lines=10> */
.L_x_192:
[----:B------:R-:W-:Y:S01]  /*7bc0*/  ISETP.NE.AND P0, PT, R2, 0x1, PT ;  /* 0x000000010200780c */ /* 0x000fe20003f05270 */
[----:B0-----:R-:W-:Y:S01]  /*7bd0*/  VIADD R7, R20, 0xffffffff ;  /* 0xffffffff14077836 */ /* 0x001fe20000000000 */
[----:B-1-3--:R-:W-:Y:S01]  /*7be0*/  SHF.R.U64 R0, R4, R27, R5 ;  /* 0x0000001b04007219 */ /* 0x00afe20000001205 */
[----:B------:R-:W-:Y:S01]  /*7bf0*/  IMAD.MOV R13, RZ, RZ, -R13 ;  /* 0x000000ffff0d7224 */ /* 0x000fe200078e0a0d */
[----:B------:R-:W-:Y:S01]  /*7c00*/  LOP3.LUT R5, R10, R25, RZ, 0xc0, !PT ;  /* 0x000000190a057212 */ /* 0x000fe200078ec0ff */
[----:B------:R-:W-:Y:S01]  /*7c10*/  IMAD.MOV.U32 R4, RZ, RZ, 0x1 ;  /* 0x00000001ff047424 */ /* 0x000fe200078e00ff */
[----:B------:R-:W-:Y:S01]  /*7c20*/  LOP3.LUT R12, R12, R7, RZ, 0xc0, !PT ;  /* 0x000000070c0c7212 */ /* 0x000fe200078ec0ff */
[----:B------:R-:W-:Y:S02]  /*7c30*/  IMAD.MOV R3, RZ, RZ, -R0 ;  /* 0x000000ffff037224 */ /* 0x000fe400078e0a00 */
[----:B------:R-:W-:Y:S02]  /*7c40*/  IMAD R0, R26, R0, R5 ;  /* 0x000000001a007224 */ /* 0x000fe400078e0205 */
[----:B--2---:R-:W-:-:S02]  /*7c50*/  IMAD R3, R3, R30, R14 ;  /* 0x0000001e03037224 */ /* 0x004fc400078e020e */
[----:B------:R-:W-:Y:S02]  /*7c60*/  @P0 IMAD R21, R15, R13, R24 ;  /* 0x0000000d0f150224 */ /* 0x000fe400078e0218 */
[----:B------:R-:W-:Y:S01]  /*7c70*/  IMAD R5, R3, R20, R12 ;  /* 0x0000001403057224 */ /* 0x000fe200078e020c */
[----:B------:R-:W-:Y:S01]  /*7c80*/  PRMT R3, R4, 0x7610, R3 ;  /* 0x0000761004037816 */ /* 0x000fe20000000003 */
[----:B------:R-:W-:-:S05]  /*7c90*/  IMAD R0, R0, R31, R21 ;  /* 0x0000001f00007224 */ /* 0x000fca00078e0215 */
[----:B------:R-:W-:Y:S02]  /*7ca0*/  SEL R108, R5, R0, !P0 ;  /* 0x00000000056c7207 */ /* 0x000fe40004000000 */
[----:B------:R-:W-:-:S07]  /*7cb0*/  SEL R0, R0, R5, !P0 ;  /* 0x0000000500007207 */ /* 0x000fce0004000000 */
.L_x_190:
[----:B------:R-:W-:Y:S01]  /*7cc0*/  LOP3.LUT P0, RZ, R3, 0xff, RZ, 0xc0, !PT ;  /* 0x000000ff03ff7812 */ /* 0x000fe2000780c0ff */
[----:B------:R-:W-:-:S12]  /*7cd0*/  IMAD.MOV.U32 R107, RZ, RZ, R0 ;  /* 0x000000ffff6b7224 */ /* 0x000fd800078e0000 */
[----:B------:R-:W-:Y:S05]  /*7ce0*/  @P0 BRA `(.L_x_193) ;  /* 0xffffff9400fc0947 */ /* 0x000fea000383ffff */
[----:B------:R-:W-:Y:S05]  /*7cf0*/  EXIT ;  /* 0x000000000000794d */ /* 0x000fea0003800000 */
.L_x_8:
[----:B0-----:R-:W-:Y:S01]  /*7d00*/  ULDC.64 UR4, c[0x0][0x650] ;  /* 0x0001940000047ab9 */ /* 0x001fe20000000a00 */
        /* <DEDUP_REMOVED lines=25> */
.L_x_195:
[----:B------:R-:W0:Y:S01]  /*7ea0*/  LDC.64 R28, c[0x0][0x640] ;  /* 0x00019000ff1c7b82 */ /* 0x000e220000000a00 */
[-CC-:B------:R-:W-:Y:S01]  /*7eb0*/  SHF.R.U64 R22, R12, R6.reuse, R13.reuse ;  /* 0x000000060c167219 */ /* 0x180fe2000000120d */
[----:B------:R-:W-:Y:S01]  /*7ec0*/  IMAD.MOV.U32 R30, RZ, RZ, 0x1 ;  /* 0x00000001ff1e7424 */ /* 0x000fe200078e00ff */
[----:B------:R-:W-:Y:S02]  /*7ed0*/  SHF.R.U32.HI R6, RZ, R6, R13 ;  /* 0x00000006ff067219 */ /* 0x000fe4000001160d */
        /* <DEDUP_REMOVED lines=8> */
[----:B------:R-:W-:Y:S01]  /*7f60*/  IMAD.IADD R9, R9, 0x1, R11 ;  /* 0x0000000109097824 */ /* 0x000fe200078e020b */
[----:B0-----:R-:W-:-:S04]  /*7f70*/  ISETP.NE.U32.AND P0, PT, R28, RZ, PT ;  /* 0x000000ff1c00720c */ /* 0x001fc80003f05070 */
[----:B------:R-:W-:Y:S02]  /*7f80*/  ISETP.NE.AND.EX P0, PT, R29, RZ, PT, P0 ;  /* 0x000000ff1d00720c */ /* 0x000fe40003f05300 */
[----:B------:R-:W0:Y:S01]  /*7f90*/  LDC R20, c[0x0][0x600] ;  /* 0x00018000ff147b82 */ /* 0x000e220000000800 */
[-CC-:B-1----:R-:W-:Y:S01]  /*7fa0*/  SHF.R.U64 R14, R8, R10.reuse, R9.reuse ;  /* 0x0000000a080e7219 */ /* 0x182fe20000001209 */
[----:B------:R-:W-:Y:S01]  /*7fb0*/  IMAD.MOV.U32 R8, RZ, RZ, -0x1 ;  /* 0xffffffffff087424 */ /* 0x000fe200078e00ff */
[----:B------:R-:W-:-:S05]  /*7fc0*/  SHF.R.U32.HI R9, RZ, R10, R9 ;  /* 0x0000000aff097219 */ /* 0x000fca0000011609 */
[----:B------:R-:W1:Y:S01]  /*7fd0*/  LDC R24, c[0x0][0x648] ;  /* 0x00019200ff187b82 */ /* 0x000e620000000800 */
[-CC-:B--2---:R-:W-:Y:S02]  /*7fe0*/  SHF.R.U64 R23, R14, R12.reuse, R9.reuse ;  /* 0x0000000c0e177219 */ /* 0x184fe40000001209 */
[----:B------:R-:W-:-:S05]  /*7ff0*/  SHF.R.U32.HI R6, RZ, R12, R9 ;  /* 0x0000000cff067219 */ /* 0x000fca0000011609 */
[----:B------:R-:W2:Y:S01]  /*8000*/  LDC R26, c[0x0][0x638] ;  /* 0x00018e00ff1a7b82 */ /* 0x000ea20000000800 */
[-C--:B---3--:R-:W-:Y:S02]  /*8010*/  SHF.L.U32 R8, R8, R27.reuse, RZ ;  /* 0x0000001b08087219 */ /* 0x088fe400000006ff */
[-CC-:B------:R-:W-:Y:S02]  /*8020*/  SHF.R.U64 R25, R23, R27.reuse, R6.reuse ;  /* 0x0000001b17197219 */ /* 0x180fe40000001206 */
[----:B------:R-:W-:Y:S02]  /*8030*/  LOP3.LUT R32, RZ, R8, RZ, 0x33, !PT ;  /* 0x00000008ff207212 */ /* 0x000fe400078e33ff */
[----:B------:R-:W-:Y:S01]  /*8040*/  SHF.R.U32.HI R9, RZ, R27, R6 ;  /* 0x0000001bff097219 */ /* 0x000fe20000011606 */
[----:B------:R-:W3:Y:S01]  /*8050*/  LDC R31, c[0x0][0x610] ;  /* 0x00018400ff1f7b82 */ /* 0x000ee20000000800 */
[----:B------:R-:W-:Y:S01]  /*8060*/  IMAD.MOV.U32 R8, RZ, RZ, R25 ;  /* 0x000000ffff087224 */ /* 0x000fe200078e0019 */
[----:B------:R-:W-:Y:S06]  /*8070*/  @!P0 BRA `(.L_x_196) ;  /* 0x0000000000288947 */ /* 0x000fec0003800000 */
        /* <DEDUP_REMOVED lines=10> */
.L_x_196:
[----:B------:R-:W-:Y:S02]  /*8120*/  ISETP.NE.AND P0, PT, R2, 0x1, PT ;  /* 0x000000010200780c */ /* 0x000fe40003f05270 */
[----:B-1----:R-:W-:Y:S01]  /*8130*/  SHF.R.U64 R6, R8, R24, R9 ;  /* 0x0000001808067219 */ /* 0x002fe20000001209 */
[----:B0-----:R-:W-:Y:S01]  /*8140*/  VIADD R9, R20, 0xffffffff ;  /* 0xffffffff14097836 */ /* 0x001fe20000000000 */
[----:B------:R-:W-:Y:S02]  /*8150*/  SHF.L.U32 R30, R30, R27, RZ ;  /* 0x0000001b1e1e7219 */ /* 0x000fe400000006ff */
[----:B------:R-:W-:Y:S01]  /*8160*/  LOP3.LUT R5, R23, R32, RZ, 0xc0, !PT ;  /* 0x0000002017057212 */ /* 0x000fe200078ec0ff */
[----:B------:R-:W-:-:S04]  /*8170*/  IMAD.MOV R8, RZ, RZ, -R6 ;  /* 0x000000ffff087224 */ /* 0x000fc800078e0a06 */
[----:B------:R-:W-:Y:S01]  /*8180*/  IMAD R6, R30, R6, R5 ;  /* 0x000000061e067224 */ /* 0x000fe200078e0205 */
[----:B------:R-:W-:Y:S01]  /*8190*/  LOP3.LUT R5, R14, R9, RZ, 0xc0, !PT ;  /* 0x000000090e057212 */ /* 0x000fe200078ec0ff */
[----:B------:R-:W-:Y:S02]  /*81a0*/  @P0 IMAD R3, R7, R21, R4 ;  /* 0x0000001507030224 */ /* 0x000fe400078e0204 */
[----:B--2---:R-:W-:Y:S02]  /*81b0*/  IMAD R4, R8, R26, R25 ;  /* 0x0000001a08047224 */ /* 0x004fe400078e0219 */
[----:B---3--:R-:W-:Y:S02]  /*81c0*/  IMAD R3, R6, R31, R3 ;  /* 0x0000001f06037224 */ /* 0x008fe400078e0203 */
[----:B------:R-:W-:Y:S02]  /*81d0*/  IMAD R4, R4, R20, R5 ;  /* 0x0000001404047224 */ /* 0x000fe400078e0205 */
[----:B------:R-:W-:-:S02]  /*81e0*/  IMAD.MOV.U32 R8, RZ, RZ, 0x1 ;  /* 0x00000001ff087424 */ /* 0x000fc400078e00ff */
[----:B------:R-:W-:Y:S01]  /*81f0*/  IMAD.MOV.U32 R6, RZ, RZ, R22 ;  /* 0x000000ffff067224 */ /* 0x000fe200078e0016 */
[----:B------:R-:W-:Y:S02]  /*8200*/  SEL R20, R4, R3, !P0 ;  /* 0x0000000304147207 */ /* 0x000fe40004000000 */
[----:B------:R-:W-:-:S07]  /*8210*/  SEL R13, R3, R4, !P0 ;  /* 0x00000004030d7207 */ /* 0x000fce0004000000 */
.L_x_194:
[----:B------:R-:W-:-:S08]  /*8220*/  NOP ;  /* 0x0000000000007918 */ /* 0x000fd00000000000 */
[----:B------:R-:W0:-:S00]  /*8230*/  USETMAXREG.DEALLOC.CTAPOOL 0x28 ;  /* 0x00000028000079c8 */ /* 0x000e0000080e0500 */
[----:B0-----:R-:W-:-:S13]  /*8240*/  ISETP.NE.AND P0, PT, R0, RZ, PT ;  /* 0x000000ff0000720c */ /* 0x001fda0003f05270 */
[----:B------:R-:W-:Y:S05]  /*8250*/  @P0 EXIT ;  /* 0x000000000000094d */ /* 0x000fea0003800000 */
[----:B------:R-:W-:Y:S01]  /*8260*/  LOP3.LUT P0, RZ, R8, 0xff, RZ, 0xc0, !PT ;  /* 0x000000ff08ff7812 */ /* 0x000fe2000780c0ff */
[----:B------:R-:W-:Y:S02]  /*8270*/  IMAD.MOV.U32 R0, RZ, RZ, 0x1 ;  /* 0x00000001ff007424 */ /* 0x000fe400078e00ff */
[----:B------:R-:W-:-:S10]  /*8280*/  IMAD.MOV.U32 R3, RZ, RZ, RZ ;  /* 0x000000ffff037224 */ /* 0x000fd400078e00ff */
[----:B------:R-:W-:Y:S05]  /*8290*/  @!P0 BRA `(.L_x_197) ;  /* 0x0000000c003c8947 */ /* 0x000fea0003800000 */
[----:B------:R-:W0:Y:S01]  /*82a0*/  LDC R0, c[0x0][0x28c] ;  /* 0x0000a300ff007b82 */ /* 0x000e220000000800 */
[----:B------:R-:W1:Y:S01]  /*82b0*/  S2R R9, SR_CgaCtaId ;  /* 0x0000000000097919 */ /* 0x000e620000008800 */
[----:B------:R-:W-:Y:S01]  /*82c0*/  ULDC UR5, c[0x0][0x600] ;  /* 0x0001800000057ab9 */ /* 0x000fe20000000800 */
[----:B------:R-:W-:Y:S01]  /*82d0*/  ULDC UR4, c[0x0][0xc] ;  /* 0x0000030000047ab9 */ /* 0x000fe20000000800 */
[----:B------:R-:W-:Y:S01]  /*82e0*/  UIADD3 UR16, UR5, -0x1, URZ ;  /* 0xffffffff05107890 */ /* 0x000fe2000fffe03f */
[----:B------:R-:W-:Y:S01]  /*82f0*/  BSSY B0, `(.L_x_197) ;  /* 0x00000c9000007945 */ /* 0x000fe20003800000 */
[----:B------:R-:W-:Y:S01]  /*8300*/  ULDC UR6, c[0x0][0x658] ;  /* 0x0001960000067ab9 */ /* 0x000fe20000000800 */
[----:B------:R-:W-:Y:S01]  /*8310*/  ULDC UR5, c[0x0][0x10] ;  /* 0x0000040000057ab9 */ /* 0x000fe20000000800 */
[----:B------:R-:W-:Y:S01]  /*8320*/  UMOV UR7, 0xffffffff ;  /* 0xffffffff00077882 */ /* 0x000fe20000000000 */
[----:B------:R-:W-:Y:S01]  /*8330*/  UMOV UR8, 0x1 ;  /* 0x0000000100087882 */ /* 0x000fe20000000000 */
[----:B------:R-:W-:Y:S01]  /*8340*/  UIMAD.WIDE.U32 UR4, UR4, UR5, URZ ;  /* 0x00000005040472a5 */ /* 0x000fe2000f8e003f */
[----:B------:R-:W-:Y:S01]  /*8350*/  IMAD.MOV.U32 R11, RZ, RZ, 0x1 ;  /* 0x00000001ff0b7424 */ /* 0x000fe200078e00ff */
[----:B------:R-:W-:Y:S01]  /*8360*/  USHF.L.U32 UR7, UR7, UR6, URZ ;  /* 0x0000000607077299 */ /* 0x000fe2000800063f */
[----:B------:R-:W-:Y:S01]  /*8370*/  LOP3.LUT R8, R19, 0x2, RZ, 0xfc, !PT ;  /* 0x0000000213087812 */ /* 0x000fe200078efcff */
[----:B------:R-:W-:-:S02]  /*8380*/  USHF.L.U32 UR18, UR8, UR6, URZ ;  /* 0x0000000608127299 */ /* 0x000fc4000800063f */
[----:B------:R-:W-:Y:S01]  /*8390*/  ULOP3.LUT UR17, URZ, UR7, URZ, 0x33, !UPT ;  /* 0x000000073f117292 */ /* 0x000fe2000f8e333f */
[----:B------:R-:W-:Y:S01]  /*83a0*/  ULDC UR6, c[0x0][0x14] ;  /* 0x0000050000067ab9 */ /* 0x000fe20000000800 */
[----:B------:R-:W-:Y:S01]  /*83b0*/  ULDC.64 UR22, c[0x0][0x198] ;  /* 0x0000660000167ab9 */ /* 0x000fe20000000a00 */
[----:B------:R-:W-:Y:S02]  /*83c0*/  UIMAD.WIDE.U32 UR20, UR4, UR6, URZ ;  /* 0x00000006041472a5 */ /* 0x000fe4000f8e003f */
[----:B------:R-:W-:Y:S01]  /*83d0*/  UIMAD UR13, UR5, UR6, URZ ;  /* 0x00000006050d72a4 */ /* 0x000fe2000f8e023f */
[----:B0-----:R-:W-:-:S03]  /*83e0*/  VIADD R0, R0, 0xf ;  /* 0x0000000f00007836 */ /* 0x001fc60000000000 */
[----:B------:R-:W-:Y:S02]  /*83f0*/  UIADD3 UR13, UR21, UR13, URZ ;  /* 0x0000000d150d7290 */ /* 0x000fe4000fffe03f */
[----:B------:R-:W-:-:S04]  /*8400*/  SHF.R.S32.HI R3, RZ, 0x1f, R0 ;  /* 0x0000001fff037819 */ /* 0x000fc80000011400 */
[----:B------:R-:W-:Y:S01]  /*8410*/  LEA.HI R3, R3, R0, RZ, 0x4 ;  /* 0x0000000003037211 */ /* 0x000fe200078f20ff */
[----:B------:R-:W-:Y:S01]  /*8420*/  IMAD.MOV.U32 R0, RZ, RZ, 0x1 ;  /* 0x00000001ff007424 */ /* 0x000fe200078e00ff */
[----:B-1----:R-:W-:Y:S02]  /*8430*/  LOP3.LUT R9, R9, 0x1, RZ, 0xc0, !PT ;  /* 0x0000000109097812 */ /* 0x002fe400078ec0ff */
[----:B------:R-:W-:Y:S01]  /*8440*/  SHF.R.S32.HI R10, RZ, 0x4, R3 ;  /* 0x00000004ff0a7819 */ /* 0x000fe20000011403 */
[----:B------:R-:W-:-:S04]  /*8450*/  IMAD.MOV.U32 R3, RZ, RZ, RZ ;  /* 0x000000ffff037224 */ /* 0x000fc800078e00ff */
[----:B------:R-:W-:-:S07]  /*8460*/  VIADD R12, R10, 0x1 ;  /* 0x000000010a0c7836 */ /* 0x000fce0000000000 */
.L_x_208:
[----:B------:R-:W-:-:S03]  /*8470*/  UMOV UR4, 0xffffffff ;  /* 0xffffffff00047882 */ /* 0x000fc60000000000 */
[----:B------:R-:W-:Y:S05]  /*8480*/  BRA.DIV UR4, `(.L_x_198) ;  /* 0x0000001a04c47947 */ /* 0x000fea000b800000 */
[----:B------:R-:W-:-:S13]  /*8490*/  ELECT P6, URZ, PT ;  /* 0x00000000003f782f */ /* 0x000fda00038c0000 */
.L_x_241:
[----:B------:R-:W0:Y:S01]  /*84a0*/  LDC R4, c[0x0][0x28c] ;  /* 0x0000a300ff047b82 */ /* 0x000e220000000800 */
[----:B------:R-:W-:Y:S01]  /*84b0*/  BSSY B1, `(.L_x_199) ;  /* 0x000003a000017945 */ /* 0x000fe20003800000 */
[----:B0-----:R-:W-:-:S13]  /*84c0*/  ISETP.LT.OR P6, PT, R4, 0x1, !P6 ;  /* 0x000000010400780c */ /* 0x001fda00077c1670 */
[----:B------:R-:W-:Y:S05]  /*84d0*/  @P6 BRA `(.L_x_200) ;  /* 0x0000000000dc6947 */ /* 0x000fea0003800000 */
[----:B------:R-:W-:Y:S02]  /*84e0*/  IMAD R20, R20, 0x2, R9 ;  /* 0x0000000214147824 */ /* 0x000fe400078e0209 */
[----:B------:R-:W-:Y:S02]  /*84f0*/  IMAD R21, R13, 0xc0, RZ ;  /* 0x000000c00d157824 */ /* 0x000fe400078e02ff */
[----:B------:R-:W-:Y:S02]  /*8500*/  IMAD.MOV.U32 R22, RZ, RZ, RZ ;  /* 0x000000ffff167224 */ /* 0x000fe400078e00ff */
[----:B------:R-:W-:Y:S02]  /*8510*/  IMAD.MOV.U32 R4, RZ, RZ, R12 ;  /* 0x000000ffff047224 */ /* 0x000fe400078e000c */
[----:B------:R-:W-:Y:S02]  /*8520*/  IMAD.MOV.U32 R5, RZ, RZ, R0 ;  /* 0x000000ffff057224 */ /* 0x000fe400078e0000 */
[----:B------:R-:W-:-:S02]  /*8530*/  IMAD.MOV.U32 R14, RZ, RZ, R3 ;  /* 0x000000ffff0e7224 */ /* 0x000fc400078e0003 */
[----:B------:R-:W-:-:S07]  /*8540*/  IMAD R15, R20, 0x28, RZ ;  /* 0x00000028140f7824 */ /* 0x000fce00078e02ff */
.L_x_203:
[----:B------:R-:W0:Y:S01]  /*8550*/  S2R R20, SR_CgaCtaId ;  /* 0x0000000000147919 */ /* 0x000e220000008800 */
[----:B------:R-:W-:Y:S02]  /*8560*/  MOV R7, 0x400 ;  /* 0x0000040000077802 */ /* 0x000fe40000000f00 */
[----:B------:R-:W-:-:S13]  /*8570*/  LOP3.LUT P1, RZ, R18, 0x7f, RZ, 0xc0, !PT ;  /* 0x0000007f12ff7812 */ /* 0x000fda000782c0ff */
[----:B------:R-:W1:Y:S01]  /*8580*/  @!P1 LDC R13, c[0x0][0x500] ;  /* 0x00014000ff0d9b82 */ /* 0x000e620000000800 */
[----:B0-----:R-:W-:Y:S02]  /*8590*/  LEA R23, R20, R7, 0x18 ;  /* 0x0000000714177211 */ /* 0x001fe400078ec0ff */
[----:B------:R-:W-:-:S03]  /*85a0*/  SHF.L.U32 R7, R5, 0x1f, RZ ;  /* 0x0000001f05077819 */ /* 0x000fc600000006ff */
[----:B------:R-:W-:-:S04]  /*85b0*/  IMAD R20, R14, 0x8, R23 ;  /* 0x000000080e147824 */ /* 0x000fc800078e0217 */
[----:B------:R-:W0:Y:S02]  /*85c0*/  SYNCS.PHASECHK.TRANS64.TRYWAIT P0, [R20+URZ+0xd0], R7 ;  /* 0x0000d007140075a7 */ /* 0x000e24000800017f */
[----:B01----:R-:W-:Y:S05]  /*85d0*/  @!P0 BRA `(.L_x_201) ;  /* 0x0000001800908947 */ /* 0x003fea0003800000 */
.L_x_242:
[----:B0-----:R-:W-:Y:S01]  /*85e0*/  PRMT R7, R8, 0x9910, RZ ;  /* 0x0000991008077816 */ /* 0x001fe200000000ff */
[----:B------:R0:W-:Y:S03]  /*85f0*/  @!P1 SYNCS.ARRIVE.TRANS64 RZ, [R20+URZ], R13 ;  /* 0x0000000d14ff99a7 */ /* 0x0001e6000800003f */
[----:B------:R-:W-:-:S13]  /*8600*/  ISETP.NE.AND P0, PT, R7, 0x2, PT ;  /* 0x000000020700780c */ /* 0x000fda0003f05270 */
[----:B0-----:R-:W-:Y:S05]  /*8610*/  @P0 BRA `(.L_x_202) ;  /* 0x0000000000040947 */ /* 0x001fea0003800000 */
[----:B------:R-:W-:Y:S01]  /*8620*/  BPT.TRAP 0x1 ;  /* 0x000000040000795c */ /* 0x000fe20000300000 */
.L_x_202:
[----:B------:R-:W-:Y:S01]  /*8630*/  IMAD R7, R14, 0x2, R9 ;  /* 0x000000020e077824 */ /* 0x000fe200078e0209 */
[----:B------:R-:W-:Y:S01]  /*8640*/  R2UR UR9, R20 ;  /* 0x00000000140972ca */ /* 0x000fe200000e0000 */
[--C-:B------:R-:W-:Y:S01]  /*8650*/  IMAD R13, R14, 0x1800, R23.reuse ;  /* 0x000018000e0d7824 */ /* 0x100fe200078e0217 */
[----:B------:R-:W-:Y:S01]  /*8660*/  UIADD3 UR4, UP0, UR22, 0xf0, URZ ;  /* 0x000000f016047890 */ /* 0x000fe2000ff1e03f */
[----:B------:R-:W-:Y:S01]  /*8670*/  IMAD R7, R7, 0x280, RZ ;  /* 0x0000028007077824 */ /* 0x000fe200078e02ff */
[----:B------:R-:W-:Y:S01]  /*8680*/  R2UR UR11, R21 ;  /* 0x00000000150b72ca */ /* 0x000fe200000e0000 */
[----:B------:R-:W-:Y:S01]  /*8690*/  VIADD R4, R4, 0xffffffff ;  /* 0xffffffff04047836 */ /* 0x000fe20000000000 */
[----:B------:R-:W-:Y:S01]  /*86a0*/  R2UR UR5, R13 ;  /* 0x000000000d0572ca */ /* 0x000fe200000e0000 */
[----:B------:R-:W-:Y:S01]  /*86b0*/  IMAD R7, R7, 0x2, R23 ;  /* 0x0000000207077824 */ /* 0x000fe200078e0217 */
[----:B------:R-:W-:Y:S01]  /*86c0*/  R2UR UR10, R22 ;  /* 0x00000000160a72ca */ /* 0x000fe200000e0000 */
[----:B------:R-:W-:Y:S01]  /*86d0*/  UIADD3 UR24, UP1, UR22, 0x1f0, URZ ;  /* 0x000001f016187890 */ /* 0x000fe2000ff3e03f */
[----:B------:R-:W-:Y:S01]  /*86e0*/  R2UR UR12, R6 ;  /* 0x00000000060c72ca */ /* 0x000fe200000e0000 */
[----:B------:R-:W-:Y:S01]  /*86f0*/  VIADD R14, R14, 0x1 ;  /* 0x000000010e0e7836 */ /* 0x000fe20000000000 */
[----:B------:R-:W-:Y:S01]  /*8700*/  R2UR UR8, R7 ;  /* 0x00000000070872ca */ /* 0x000fe200000e0000 */
[----:B------:R-:W-:Y:S01]  /*8710*/  UIADD3.X UR25, URZ, UR23, URZ, UP1, !UPT ;  /* 0x000000173f197290 */ /* 0x000fe20008ffe43f */
[----:B------:R-:W-:Y:S01]  /*8720*/  R2UR UR19, R15 ;  /* 0x000000000f1372ca */ /* 0x000fe200000e0000 */
[----:B------:R-:W-:Y:S01]  /*8730*/  UMOV UR6, 0x0 ;  /* 0x0000000000067882 */ /* 0x000fe20000000000 */
[----:B------:R-:W-:Y:S01]  /*8740*/  ISETP.GT.AND P1, PT, R4, 0x1, PT ;  /* 0x000000010400780c */ /* 0x000fe20003f24270 */
[----:B------:R-:W-:Y:S01]  /*8750*/  UMOV UR7, 0x10000000 ;  /* 0x1000000000077882 */ /* 0x000fe20000000000 */
[----:B------:R-:W-:Y:S01]  /*8760*/  ISETP.NE.AND P0, PT, R14, 0x1a, PT ;  /* 0x0000001a0e00780c */ /* 0x000fe20003f05270 */
[----:B------:R-:W-:Y:S01]  /*8770*/  UIADD3 UR14, UR5, 0x280, URZ ;  /* 0x00000280050e7890 */ /* 0x000fe2000fffe03f */
[----:B------:R-:W-:Y:S01]  /*8780*/  VIADD R22, R22, 0x10 ;  /* 0x0000001016167836 */ /* 0x000fe20000000000 */
[----:B------:R-:W-:Y:S01]  /*8790*/  UIADD3.X UR5, URZ, UR23, URZ, UP0, !UPT ;  /* 0x000000173f057290 */ /* 0x000fe200087fe43f */
[----:B------:R-:W-:Y:S01]  /*87a0*/  SEL R20, RZ, 0x1, P0 ;  /* 0x00000001ff147807 */ /* 0x000fe20000000000 */
[----:B------:R-:W-:Y:S01]  /*87b0*/  UMOV UR26, 0x30000 ;  /* 0x00030000001a7882 */ /* 0x000fe20000000000 */
[----:B------:R-:W-:Y:S01]  /*87c0*/  SEL R14, R14, RZ, P0 ;  /* 0x000000ff0e0e7207 */ /* 0x000fe20000000000 */
[----:B------:R-:W-:Y:S01]  /*87d0*/  UIADD3 UR15, UR8, 0x27280, URZ ;  /* 0x00027280080f7890 */ /* 0x000fe2000fffe03f */
[----:B------:R-:W-:-:S02]  /*87e0*/  LOP3.LUT R5, R5, R20, RZ, 0x3c, !PT ;  /* 0x0000001405057212 */ /* 0x000fc400078e3cff */
[----:B------:R-:W-:Y:S02]  /*87f0*/  UMOV UR8, UR14 ;  /* 0x0000000e00087c82 */ /* 0x000fe40008000000 */
[----:B------:R0:W-:Y:S02]  /*8800*/  UTMALDG.3D [UR8], [UR4], desc[UR6] ;  /* 0x00000608040075b4 */ /* 0x0001e40008011000 */
[----:B0-----:R-:W-:Y:S01]  /*8810*/  UMOV UR8, UR15 ;  /* 0x0000000f00087c82 */ /* 0x001fe20008000000 */
[----:B------:R-:W-:Y:S02]  /*8820*/  UMOV UR11, UR19 ;  /* 0x00000013000b7c82 */ /* 0x000fe40008000000 */
[----:B------:R0:W-:Y:S02]  /*8830*/  UTMALDG.3D.MULTICAST [UR8], [UR24], UR26, desc[UR6] ;  /* 0x00000608180073b4 */ /* 0x0001e4000801181a */
[----:B0-----:R-:W-:Y:S05]  /*8840*/  @P1 BRA `(.L_x_203) ;  /* 0xfffffffc00401947 */ /* 0x001fea000383ffff */
.L_x_200:
[----:B------:R-:W-:Y:S05]  /*8850*/  BSYNC B1 ;  /* 0x0000000000017941 */ /* 0x000fea0003800000 */
.L_x_199:
[----:B------:R-:W-:Y:S01]  /*8860*/  LOP3.LUT P1, RZ, R11, 0xff, RZ, 0xc0, !PT ;  /* 0x000000ff0bff7812 */ /* 0x000fe2000782c0ff */
[C---:B------:R-:W-:Y:S01]  /*8870*/  IMAD.IADD R6, R10.reuse, 0x1, R3 ;  /* 0x000000010a067824 */ /* 0x040fe200078e0203 */
[----:B------:R-:W-:Y:S01]  /*8880*/  ULDC.64 UR4, c[0x0][0x650] ;  /* 0x0001940000047ab9 */ /* 0x000fe20000000a00 */
[----:B------:R-:W-:Y:S01]  /*8890*/  ISETP.GE.U32.AND P2, PT, R10, 0x1a, PT ;  /* 0x0000001a0a00780c */ /* 0x000fe20003f46070 */
[----:B------:R-:W-:Y:S01]  /*88a0*/  BSSY B1, `(.L_x_204) ;  /* 0x000006b000017945 */ /* 0x000fe20003800000 */
[----:B------:R-:W-:Y:S01]  /*88b0*/  IMAD.MOV.U32 R13, RZ, RZ, -0x1 ;  /* 0xffffffffff0d7424 */ /* 0x000fe200078e00ff */
[----:B------:R-:W-:Y:S01]  /*88c0*/  ISETP.GT.U32.AND P0, PT, R6, 0x19, PT ;  /* 0x000000190600780c */ /* 0x000fe20003f04070 */
[----:B------:R-:W-:Y:S01]  /*88d0*/  IMAD.MOV.U32 R20, RZ, RZ, -0x1 ;  /* 0xffffffffff147424 */ /* 0x000fe200078e00ff */
[----:B------:R-:W-:Y:S02]  /*88e0*/  PRMT R11, RZ, 0x7610, R11 ;  /* 0x00007610ff0b7816 */ /* 0x000fe4000000000b */
[----:B------:R-:W-:-:S03]  /*88f0*/  ISETP.LT.U32.AND P0, PT, R10, 0x1a, P0 ;  /* 0x0000001a0a00780c */ /* 0x000fc60000701070 */
[----:B------:R-:W0:Y:S01]  /*8900*/  @P1 S2R R5, SR_CgaCtaId ;  /* 0x0000000000051919 */ /* 0x000e220000008800 */
[----:B------:R-:W-:-:S04]  /*8910*/  @P1 MOV R4, 0x400 ;  /* 0x0000040000041802 */ /* 0x000fc80000000f00 */
[----:B0-----:R-:W-:Y:S01]  /*8920*/  @P1 LEA R3, R5, R4, 0x18 ;  /* 0x0000000405031211 */ /* 0x001fe200078ec0ff */
[----:B------:R-:W-:-:S03]  /*8930*/  IMAD.WIDE.U32 R4, R6, 0x4ec4ec4f, RZ ;  /* 0x4ec4ec4f06047825 */ /* 0x000fc600078e00ff */
[----:B------:R0:W-:Y:S01]  /*8940*/  @P1 SYNCS.ARRIVE.TRANS64.A1T0 RZ, [R3+URZ+0x1b8], RZ ;  /* 0x0001b8ff03ff19a7 */ /* 0x0001e2000810003f */
[----:B------:R-:W-:Y:S02]  /*8950*/  IADD3 R16, P1, R16, UR20, RZ ;  /* 0x0000001410107c10 */ /* 0x000fe4000ff3e0ff */
[----:B------:R-:W-:Y:S02]  /*8960*/  SHF.R.U32.HI R5, RZ, 0x3, R5 ;  /* 0x00000003ff057819 */ /* 0x000fe40000011605 */
[----:B------:R-:W-:Y:S02]  /*8970*/  IADD3.X R17, R17, UR13, RZ, P1, !PT ;  /* 0x0000000d11117c10 */ /* 0x000fe40008ffe4ff */
[----:B------:R-:W-:Y:S02]  /*8980*/  PRMT R4, RZ, 0x7610, R4 ;  /* 0x00007610ff047816 */ /* 0x000fe40000000004 */
[----:B0-----:R-:W-:Y:S02]  /*8990*/  SEL R3, RZ, 0x1, !P0 ;  /* 0x00000001ff037807 */ /* 0x001fe40004000000 */
[----:B------:R-:W-:-:S02]  /*89a0*/  ISETP.GE.U32.AND P0, PT, R16, UR4, PT ;  /* 0x0000000410007c0c */ /* 0x000fc4000bf06070 */
[----:B------:R-:W-:Y:S01]  /*89b0*/  LOP3.LUT R0, R0, R3, RZ, 0x3c, !PT ;  /* 0x0000000300007212 */ /* 0x000fe200078e3cff */
[----:B------:R-:W-:Y:S01]  /*89c0*/  IMAD R3, R5, -0x1a, R6 ;  /* 0xffffffe605037824 */ /* 0x000fe200078e0206 */
[----:B------:R-:W-:Y:S01]  /*89d0*/  ISETP.GE.U32.AND.EX P0, PT, R17, UR5, PT, P0 ;  /* 0x0000000511007c0c */ /* 0x000fe2000bf06100 */
[----:B------:R-:W-:Y:S01]  /*89e0*/  IMAD.MOV.U32 R6, RZ, RZ, -0x1 ;  /* 0xffffffffff067424 */ /* 0x000fe200078e00ff */
[----:B------:R-:W-:-:S11]  /*89f0*/  @P2 LOP3.LUT R0, R0, 0x1, R5, 0x78, !PT ;  /* 0x0000000100002812 */ /* 0x000fd600078e7805 */
[----:B------:R-:W-:Y:S05]  /*8a00*/  @P0 BRA `(.L_x_205) ;  /* 0x0000000400500947 */ /* 0x000fea0003800000 */
[----:B------:R-:W0:Y:S01]  /*8a10*/  S2R R15, SR_CTAID.X ;  /* 0x00000000000f7919 */ /* 0x000e220000002500 */
[----:B------:R-:W-:Y:S01]  /*8a20*/  ULDC.64 UR4, c[0x0][0x628] ;  /* 0x00018a0000047ab9 */ /* 0x000fe20000000a00 */
[----:B------:R-:W1:Y:S01]  /*8a30*/  LDC R20, c[0x0][0x144] ;  /* 0x00005100ff147b82 */ /* 0x000e620000000800 */
[----:B------:R-:W-:Y:S01]  /*8a40*/  ISETP.NE.U32.AND P0, PT, RZ, UR4, PT ;  /* 0x00000004ff007c0c */ /* 0x000fe2000bf05070 */
[----:B------:R-:W2:Y:S01]  /*8a50*/  S2R R13, SR_CTAID.Y ;  /* 0x00000000000d7919 */ /* 0x000ea20000002600 */
[----:B------:R-:W-:Y:S01]  /*8a60*/  ULDC UR7, c[0x0][0x630] ;  /* 0x00018c0000077ab9 */ /* 0x000fe20000000800 */
[----:B------:R-:W-:Y:S01]  /*8a70*/  ULDC UR8, c[0x0][0x150] ;  /* 0x0000540000087ab9 */ /* 0x000fe20000000800 */
[----:B------:R-:W-:Y:S01]  /*8a80*/  ISETP.NE.AND.EX P0, PT, RZ, UR5, PT, P0 ;  /* 0x00000005ff007c0c */ /* 0x000fe2000bf05300 */
[----:B------:R-:W-:Y:S02]  /*8a90*/  IMAD.MOV.U32 R4, RZ, RZ, R16 ;  /* 0x000000ffff047224 */ /* 0x000fe400078e0010 */
[----:B------:R-:W-:Y:S01]  /*8aa0*/  IMAD.MOV.U32 R5, RZ, RZ, R17 ;  /* 0x000000ffff057224 */ /* 0x000fe200078e0011 */
[----:B0-----:R-:W-:-:S09]  /*8ab0*/  I2FP.F32.U32 R22, R15 ;  /* 0x0000000f00167245 */ /* 0x001fd20000201000 */
[----:B------:R-:W-:Y:S05]  /*8ac0*/  @!P0 BRA `(.L_x_206) ;  /* 0x0000000000288947 */ /* 0x000fea0003800000 */
[----:B------:R-:W-:Y:S02]  /*8ad0*/  ULDC UR6, c[0x0][0x634] ;  /* 0x00018d0000067ab9 */ /* 0x000fe40000000800 */
[----:B------:R-:W-:-:S05]  /*8ae0*/  IADD3 R5, P0, R16, UR6, RZ ;  /* 0x0000000610057c10 */ /* 0x000fca000ff1e0ff */
[----:B------:R-:W-:-:S04]  /*8af0*/  IMAD.X R21, RZ, RZ, R17, P0 ;  /* 0x000000ffff157224 */ /* 0x000fc800000e0611 */
[----:B------:R-:W-:-:S04]  /*8b00*/  IMAD.WIDE.U32 R6, R21, UR4, RZ ;  /* 0x0000000415067c25 */ /* 0x000fc8000f8e00ff */
[----:B------:R-:W-:-:S04]  /*8b10*/  IMAD.WIDE.U32 R6, P0, R5, UR5, R6 ;  /* 0x0000000505067c25 */ /* 0x000fc8000f800006 */
[----:B------:R-:W-:-:S04]  /*8b20*/  IMAD.WIDE.U32 R4, R5, UR4, RZ ;  /* 0x0000000405047c25 */ /* 0x000fc8000f8e00ff */
[----:B------:R-:W-:Y:S01]  /*8b30*/  IMAD.MOV.U32 R4, RZ, RZ, R7 ;  /* 0x000000ffff047224 */ /* 0x000fe200078e0007 */
[----:B------:R-:W-:Y:S01]  /*8b40*/  IADD3 RZ, P1, R5, R6, RZ ;  /* 0x0000000605ff7210 */ /* 0x000fe20007f3e0ff */
[----:B------:R-:W-:-:S04]  /*8b50*/  IMAD.X R5, RZ, RZ, RZ, P0 ;  /* 0x000000ffff057224 */ /* 0x000fc800000e06ff */
[----:B------:R-:W-:-:S08]  /*8b60*/  IMAD.WIDE.U32.X R4, R21, UR5, R4, P1 ;  /* 0x0000000515047c25 */ /* 0x000fd000088e0404 */
.L_x_206:
[----:B------:R-:W-:Y:S01]  /*8b70*/  FMUL R22, R22, UR8 ;  /* 0x0000000816167c20 */ /* 0x000fe20008400000 */
[--C-:B------:R-:W-:Y:S01]  /*8b80*/  SHF.R.U64 R14, R4, UR7, R5.reuse ;  /* 0x00000007040e7c19 */ /* 0x100fe20008001205 */
[----:B------:R-:W-:Y:S01]  /*8b90*/  ULDC.64 UR4, c[0x0][0x620] ;  /* 0x0001880000047ab9 */ /* 0x000fe20000000a00 */
[----:B------:R-:W-:Y:S01]  /*8ba0*/  SHF.R.U32.HI R4, RZ, UR7, R5 ;  /* 0x00000007ff047c19 */ /* 0x000fe20008011605 */
[----:B------:R-:W-:Y:S01]  /*8bb0*/  ULDC.64 UR6, c[0x0][0x640] ;  /* 0x0001900000067ab9 */ /* 0x000fe20000000a00 */
[----:B------:R-:W-:Y:S01]  /*8bc0*/  IADD3 R5, P0, RZ, -R14, RZ ;  /* 0x8000000eff057210 */ /* 0x000fe20007f1e0ff */
[----:B------:R-:W0:Y:S04]  /*8bd0*/  F2I.U32.TRUNC.NTZ R22, R22 ;  /* 0x0000001600167305 */ /* 0x000e28000020f000 */
[----:B------:R-:W-:Y:S01]  /*8be0*/  IMAD.X R4, RZ, RZ, ~R4, P0 ;  /* 0x000000ffff047224 */ /* 0x000fe200000e0e04 */
[----:B------:R-:W-:-:S03]  /*8bf0*/  ISETP.NE.U32.AND P0, PT, RZ, UR6, PT ;  /* 0x00000006ff007c0c */ /* 0x000fc6000bf05070 */
[----:B------:R-:W-:Y:S01]  /*8c00*/  IMAD R4, R4, UR4, RZ ;  /* 0x0000000404047c24 */ /* 0x000fe2000f8e02ff */
[----:B------:R-:W-:-:S03]  /*8c10*/  ISETP.NE.AND.EX P0, PT, RZ, UR7, PT, P0 ;  /* 0x00000007ff007c0c */ /* 0x000fc6000bf05300 */
[C---:B------:R-:W-:Y:S01]  /*8c20*/  IMAD R7, R5.reuse, UR5, R4 ;  /* 0x0000000505077c24 */ /* 0x040fe2000f8e0204 */
[----:B------:R-:W-:Y:S01]  /*8c30*/  ULDC UR5, c[0x0][0x154] ;  /* 0x0000550000057ab9 */ /* 0x000fe20000000800 */
[----:B------:R-:W-:Y:S01]  /*8c40*/  IMAD.WIDE.U32 R4, R5, UR4, R16 ;  /* 0x0000000405047c25 */ /* 0x000fe2000f8e0010 */
[----:B------:R-:W-:-:S03]  /*8c50*/  ULDC UR4, c[0x0][0x618] ;  /* 0x0001860000047ab9 */ /* 0x000fc60000000800 */
[----:B0-----:R-:W-:Y:S02]  /*8c60*/  IMAD.MOV R6, RZ, RZ, -R22 ;  /* 0x000000ffff067224 */ /* 0x001fe400078e0a16 */
[----:B------:R-:W-:Y:S02]  /*8c70*/  IMAD.IADD R5, R5, 0x1, R7 ;  /* 0x0000000105057824 */ /* 0x000fe400078e0207 */
[----:B-1----:R-:W-:Y:S01]  /*8c80*/  IMAD R15, R20, R6, R15 ;  /* 0x00000006140f7224 */ /* 0x002fe200078e020f */
[----:B--2---:R-:W-:Y:S01]  /*8c90*/  I2FP.F32.U32 R6, R13 ;  /* 0x0000000d00067245 */ /* 0x004fe20000201000 */
[----:B------:R-:W0:Y:S01]  /*8ca0*/  LDC R20, c[0x0][0x148] ;  /* 0x00005200ff147b82 */ /* 0x000e220000000800 */
[--C-:B------:R-:W-:Y:S02]  /*8cb0*/  SHF.R.U64 R21, R4, UR4, R5.reuse ;  /* 0x0000000404157c19 */ /* 0x100fe40008001205 */
[----:B------:R-:W-:Y:S01]  /*8cc0*/  SHF.R.U32.HI R4, RZ, UR4, R5 ;  /* 0x00000004ff047c19 */ /* 0x000fe20008011605 */
[----:B------:R-:W-:Y:S01]  /*8cd0*/  FMUL R6, R6, UR5 ;  /* 0x0000000506067c20 */ /* 0x000fe20008400000 */
[----:B------:R-:W-:-:S02]  /*8ce0*/  ULDC UR4, c[0x0][0x608] ;  /* 0x0001820000047ab9 */ /* 0x000fc40000000800 */
[--C-:B------:R-:W-:Y:S01]  /*8cf0*/  SHF.R.U64 R23, R21, UR4, R4.reuse ;  /* 0x0000000415177c19 */ /* 0x100fe20008001204 */
[----:B------:R1:W2:Y:S01]  /*8d00*/  F2I.U32.TRUNC.NTZ R24, R6 ;  /* 0x0000000600187305 */ /* 0x0002a2000020f000 */
[----:B------:R-:W-:Y:S01]  /*8d10*/  SHF.R.U32.HI R4, RZ, UR4, R4 ;  /* 0x00000004ff047c19 */ /* 0x000fe20008011604 */
[----:B------:R-:W-:-:S03]  /*8d20*/  ULDC UR4, c[0x0][0x658] ;  /* 0x0001960000047ab9 */ /* 0x000fc60000000800 */
[--C-:B------:R-:W-:Y:S02]  /*8d30*/  SHF.R.U64 R22, R23, UR4, R4.reuse ;  /* 0x0000000417167c19 */ /* 0x100fe40008001204 */
[----:B------:R-:W-:-:S03]  /*8d40*/  SHF.R.U32.HI R25, RZ, UR4, R4 ;  /* 0x00000004ff197c19 */ /* 0x000fc60008011604 */
[----:B------:R-:W-:Y:S02]  /*8d50*/  IMAD.MOV.U32 R4, RZ, RZ, R22 ;  /* 0x000000ffff047224 */ /* 0x000fe400078e0016 */
[----:B------:R-:W-:Y:S01]  /*8d60*/  IMAD.MOV.U32 R5, RZ, RZ, R25 ;  /* 0x000000ffff057224 */ /* 0x000fe200078e0019 */
[----:B-1----:R-:W-:Y:S06]  /*8d70*/  @!P0 BRA `(.L_x_207) ;  /* 0x0000000000288947 */ /* 0x002fec0003800000 */
        /* <DEDUP_REMOVED lines=10> */
.L_x_207:
[----:B------:R-:W-:Y:S01]  /*8e20*/  ISETP.NE.AND P0, PT, R2, 0x1, PT ;  /* 0x000000010200780c */ /* 0x000fe20003f05270 */
[----:B------:R-:W-:Y:S01]  /*8e30*/  ULDC UR4, c[0x0][0x648] ;  /* 0x0001920000047ab9 */ /* 0x000fe20000000800 */
[----:B------:R-:W-:Y:S01]  /*8e40*/  LOP3.LUT R23, R23, UR17, RZ, 0xc0, !PT ;  /* 0x0000001117177c12 */ /* 0x000fe2000f8ec0ff */
[----:B--2---:R-:W-:Y:S01]  /*8e50*/  IMAD.MOV R24, RZ, RZ, -R24 ;  /* 0x000000ffff187224 */ /* 0x004fe200078e0a18 */
[----:B------:R-:W-:Y:S01]  /*8e60*/  SHF.R.U64 R4, R4, UR4, R5 ;  /* 0x0000000404047c19 */ /* 0x000fe20008001205 */
[----:B------:R-:W-:Y:S01]  /*8e70*/  ULDC UR4, c[0x0][0x638] ;  /* 0x00018e0000047ab9 */ /* 0x000fe20000000800 */
[----:B------:R-:W-:Y:S01]  /*8e80*/  LOP3.LUT R21, R21, UR16, RZ, 0xc0, !PT ;  /* 0x0000001015157c12 */ /* 0x000fe2000f8ec0ff */
[----:B------:R-:W-:Y:S01]  /*8e90*/  ULDC UR5, c[0x0][0x610] ;  /* 0x0001840000057ab9 */ /* 0x000fe20000000800 */
[----:B------:R-:W-:Y:S02]  /*8ea0*/  IMAD.MOV.U32 R6, RZ, RZ, R14 ;  /* 0x000000ffff067224 */ /* 0x000fe400078e000e */
[----:B------:R-:W-:-:S02]  /*8eb0*/  IMAD.MOV R5, RZ, RZ, -R4 ;  /* 0x000000ffff057224 */ /* 0x000fc400078e0a04 */
[----:B------:R-:W-:Y:S02]  /*8ec0*/  IMAD R4, R4, UR18, R23 ;  /* 0x0000001204047c24 */ /* 0x000fe4000f8e0217 */
[----:B0-----:R-:W-:Y:S02]  /*8ed0*/  @P0 IMAD R15, R20, R24, R13 ;  /* 0x00000018140f0224 */ /* 0x001fe400078e020d */
[----:B------:R-:W-:Y:S01]  /*8ee0*/  IMAD R22, R5, UR4, R22 ;  /* 0x0000000405167c24 */ /* 0x000fe2000f8e0216 */
[----:B------:R-:W-:Y:S01]  /*8ef0*/  ULDC UR4, c[0x0][0x600] ;  /* 0x0001800000047ab9 */ /* 0x000fe20000000800 */
[----:B------:R-:W-:Y:S02]  /*8f00*/  IMAD R15, R4, UR5, R15 ;  /* 0x00000005040f7c24 */ /* 0x000fe4000f8e020f */
[----:B------:R-:W-:Y:S02]  /*8f10*/  IMAD R22, R22, UR4, R21 ;  /* 0x0000000416167c24 */ /* 0x000fe4000f8e0215 */
[----:B------:R-:W-:-:S03]  /*8f20*/  IMAD.MOV.U32 R4, RZ, RZ, 0x1 ;  /* 0x00000001ff047424 */ /* 0x000fc600078e00ff */
[----:B------:R-:W-:Y:S02]  /*8f30*/  SEL R20, R22, R15, !P0 ;  /* 0x0000000f16147207 */ /* 0x000fe40004000000 */
[----:B------:R-:W-:-:S07]  /*8f40*/  SEL R13, R15, R22, !P0 ;  /* 0x000000160f0d7207 */ /* 0x000fce0004000000 */
.L_x_205:
[----:B------:R-:W-:Y:S05]  /*8f50*/  BSYNC B1 ;  /* 0x0000000000017941 */ /* 0x000fea0003800000 */
.L_x_204:
[----:B------:R-:W-:-:S13]  /*8f60*/  LOP3.LUT P0, RZ, R4, 0xff, RZ, 0xc0, !PT ;  /* 0x000000ff04ff7812 */ /* 0x000fda000780c0ff */
[----:B------:R-:W-:Y:S05]  /*8f70*/  @P0 BRA `(.L_x_208) ;  /* 0xfffffff4003c0947 */ /* 0x000fea000383ffff */
[----:B------:R-:W-:Y:S05]  /*8f80*/  BSYNC B0 ;  /* 0x0000000000007941 */ /* 0x000fea0003800000 */
.L_x_197:
[----:B------:R-:W-:-:S03]  /*8f90*/  UMOV UR4, 0xffffffff ;  /* 0xffffffff00047882 */ /* 0x000fc60000000000 */
[----:B------:R-:W-:Y:S05]  /*8fa0*/  BRA.DIV UR4, `(.L_x_209) ;  /* 0x0000001204307947 */ /* 0x000fea000b800000 */
[----:B------:R-:W-:-:S13]  /*8fb0*/  ELECT P6, URZ, PT ;  /* 0x00000000003f782f */ /* 0x000fda00038c0000 */
.L_x_245:
[----:B------:R-:W-:Y:S04]  /*8fc0*/  BSSY B0, `(.L_x_210) ;  /* 0x00000f1000007945 */ /* 0x000fe80003800000 */
[----:B------:R-:W-:Y:S05]  /*8fd0*/  @!P6 BRA `(.L_x_211) ;  /* 0x0000000c00bce947 */ /* 0x000fea0003800000 */
[----:B------:R-:W-:-:S04]  /*8fe0*/  LOP3.LUT R19, R19, 0x2, RZ, 0xfc, !PT ;  /* 0x0000000213137812 */ /* 0x000fc800078efcff */
[----:B------:R-:W-:-:S13]  /*8ff0*/  ISETP.NE.AND P0, PT, R19, 0x3, PT ;  /* 0x000000031300780c */ /* 0x000fda0003f05270 */
[----:B------:R-:W-:Y:S05]  /*9000*/  @!P0 BRA `(.L_x_212) ;  /* 0x0000000000048947 */ /* 0x000fea0003800000 */
[----:B------:R-:W-:Y:S01]  /*9010*/  BPT.TRAP 0x1 ;  /* 0x000000040000795c */ /* 0x000fe20000300000 */
.L_x_212:
[----:B------:R-:W0:Y:S01]  /*9020*/  S2R R5, SR_CgaCtaId ;  /* 0x0000000000057919 */ /* 0x000e220000008800 */
[----:B------:R-:W-:Y:S02]  /*9030*/  MOV R2, 0x400 ;  /* 0x0000040000027802 */ /* 0x000fe40000000f00 */
[----:B------:R-:W-:Y:S02]  /*9040*/  SHF.L.U32 R4, R0, 0x1f, RZ ;  /* 0x0000001f00047819 */ /* 0x000fe400000006ff */
[----:B0-----:R-:W-:-:S05]  /*9050*/  LEA R2, R5, R2, 0x18 ;  /* 0x0000000205027211 */ /* 0x001fca00078ec0ff */
[----:B------:R-:W-:-:S04]  /*9060*/  VIADD R2, R2, 0xd0 ;  /* 0x000000d002027836 */ /* 0x000fc80000000000 */
[C---:B------:R-:W-:Y:S02]  /*9070*/  IMAD R7, R3.reuse, 0x8, R2 ;  /* 0x0000000803077824 */ /* 0x040fe400078e0202 */
[----:B------:R-:W-:Y:S02]  /*9080*/  VIADD R3, R3, 0x1 ;  /* 0x0000000103037836 */ /* 0x000fe40000000000 */
[----:B------:R-:W0:Y:S03]  /*9090*/  SYNCS.PHASECHK.TRANS64.TRYWAIT P0, [R7+URZ], R4 ;  /* 0x00000004070075a7 */ /* 0x000e26000800017f */
[----:B------:R-:W-:-:S04]  /*90a0*/  ISETP.NE.AND P1, PT, R3, 0x1a, PT ;  /* 0x0000001a0300780c */ /* 0x000fc80003f25270 */
[----:B------:R-:W-:Y:S02]  /*90b0*/  SEL R5, RZ, 0x1, P1 ;  /* 0x00000001ff057807 */ /* 0x000fe40000800000 */
[----:B------:R-:W-:Y:S02]  /*90c0*/  SEL R3, R3, RZ, P1 ;  /* 0x000000ff03037207 */ /* 0x000fe40000800000 */
[----:B------:R-:W-:-:S03]  /*90d0*/  LOP3.LUT R6, R0, R5, RZ, 0x3c, !PT ;  /* 0x0000000500067212 */ /* 0x000fc600078e3cff */
[----:B------:R-:W-:Y:S01]  /*90e0*/  IMAD R8, R3, 0x8, R2 ;  /* 0x0000000803087824 */ /* 0x000fe200078e0202 */
[----:B------:R-:W-:Y:S01]  /*90f0*/  SHF.L.U32 R5, R6, 0x1f, RZ ;  /* 0x0000001f06057819 */ /* 0x000fe200000006ff */
[----:B0-----:R-:W-:Y:S06]  /*9100*/  @!P0 BRA `(.L_x_213) ;  /* 0x0000000c00f88947 */ /* 0x001fec0003800000 */
.L_x_246:
[----:B------:R-:W1:Y:S01]  /*9110*/  SYNCS.PHASECHK.TRANS64.TRYWAIT P0, [R8+URZ], R5 ;  /* 0x00000005080075a7 */ /* 0x000e62000800017f */
[----:B------:R-:W-:-:S05]  /*9120*/  VIADD R0, R3, 0x1 ;  /* 0x0000000103007836 */ /* 0x000fca0000000000 */
[----:B------:R-:W-:-:S04]  /*9130*/  ISETP.NE.AND P1, PT, R0, 0x1a, PT ;  /* 0x0000001a0000780c */ /* 0x000fc80003f25270 */
[----:B------:R-:W-:Y:S02]  /*9140*/  SEL R3, RZ, 0x1, P1 ;  /* 0x00000001ff037807 */ /* 0x000fe40000800000 */
[----:B0-----:R-:W-:Y:S02]  /*9150*/  SEL R7, R0, RZ, P1 ;  /* 0x000000ff00077207 */ /* 0x001fe40000800000 */
[----:B------:R-:W-:-:S03]  /*9160*/  LOP3.LUT R6, R6, R3, RZ, 0x3c, !PT ;  /* 0x0000000306067212 */ /* 0x000fc600078e3cff */
[----:B------:R-:W-:Y:S01]  /*9170*/  IMAD R9, R7, 0x8, R2 ;  /* 0x0000000807097824 */ /* 0x000fe200078e0202 */
[----:B------:R-:W-:Y:S01]  /*9180*/  SHF.L.U32 R4, R6, 0x1f, RZ ;  /* 0x0000001f06047819 */ /* 0x000fe200000006ff */
[----:B-1----:R-:W-:Y:S06]  /*9190*/  @!P0 BRA `(.L_x_214) ;  /* 0x0000000c00e88947 */ /* 0x002fec0003800000 */
.L_x_247:
[----:B------:R-:W1:Y:S01]  /*91a0*/  SYNCS.PHASECHK.TRANS64.TRYWAIT P0, [R9+URZ], R4 ;  /* 0x00000004090075a7 */ /* 0x000e62000800017f */
[----:B------:R-:W-:-:S05]  /*91b0*/  VIADD R0, R7, 0x1 ;  /* 0x0000000107007836 */ /* 0x000fca0000000000 */
[----:B------:R-:W-:-:S04]  /*91c0*/  ISETP.NE.AND P1, PT, R0, 0x1a, PT ;  /* 0x0000001a0000780c */ /* 0x000fc80003f25270 */
[----:B------:R-:W-:Y:S02]  /*91d0*/  SEL R3, RZ, 0x1, P1 ;  /* 0x00000001ff037807 */ /* 0x000fe40000800000 */
[----:B------:R-:W-:Y:S02]  /*91e0*/  SEL R7, R0, RZ, P1 ;  /* 0x000000ff00077207 */ /* 0x000fe40000800000 */
[----:B------:R-:W-:-:S03]  /*91f0*/  LOP3.LUT R6, R6, R3, RZ, 0x3c, !PT ;  /* 0x0000000306067212 */ /* 0x000fc600078e3cff */
[----:B0-----:R-:W-:Y:S01]  /*9200*/  IMAD R8, R7, 0x8, R2 ;  /* 0x0000000807087824 */ /* 0x001fe200078e0202 */
[----:B------:R-:W-:Y:S01]  /*9210*/  SHF.L.U32 R5, R6, 0x1f, RZ ;  /* 0x0000001f06057819 */ /* 0x000fe200000006ff */
[----:B-1----:R-:W-:Y:S06]  /*9220*/  @!P0 BRA `(.L_x_215) ;  /* 0x0000000c00d88947 */ /* 0x002fec0003800000 */
.L_x_248:
        /* <DEDUP_REMOVED lines=9> */
.L_x_249:
        /* <DEDUP_REMOVED lines=9> */
.L_x_250:
        /* <DEDUP_REMOVED lines=9> */
.L_x_251:
        /* <DEDUP_REMOVED lines=9> */
.L_x_252:
        /* <DEDUP_REMOVED lines=9> */
.L_x_253:
        /* <DEDUP_REMOVED lines=9> */
.L_x_254:
        /* <DEDUP_REMOVED lines=9> */
.L_x_255:
        /* <DEDUP_REMOVED lines=9> */
.L_x_256:
        /* <DEDUP_REMOVED lines=9> */
.L_x_257:
        /* <DEDUP_REMOVED lines=9> */
.L_x_258:
        /* <DEDUP_REMOVED lines=9> */
.L_x_259:
        /* <DEDUP_REMOVED lines=9> */
.L_x_260:
        /* <DEDUP_REMOVED lines=9> */
.L_x_261:
        /* <DEDUP_REMOVED lines=9> */
.L_x_262:
        /* <DEDUP_REMOVED lines=9> */
.L_x_263:
        /* <DEDUP_REMOVED lines=9> */
.L_x_264:
        /* <DEDUP_REMOVED lines=9> */
.L_x_265:
        /* <DEDUP_REMOVED lines=9> */
.L_x_266:
        /* <DEDUP_REMOVED lines=9> */
.L_x_267:
        /* <DEDUP_REMOVED lines=9> */
.L_x_268:
[----:B------:R-:W1:Y:S01]  /*9d70*/  SYNCS.PHASECHK.TRANS64.TRYWAIT P0, [R8+URZ], R5 ;  /* 0x00000005080075a7 */ /* 0x000e62000800017f */
[----:B------:R-:W-:-:S05]  /*9d80*/  VIADD R0, R7, 0x1 ;  /* 0x0000000107007836 */ /* 0x000fca0000000000 */
[----:B------:R-:W-:-:S04]  /*9d90*/  ISETP.NE.AND P1, PT, R0, 0x1a, PT ;  /* 0x0000001a0000780c */ /* 0x000fc80003f25270 */
[----:B------:R-:W-:Y:S02]  /*9da0*/  SEL R3, RZ, 0x1, P1 ;  /* 0x00000001ff037807 */ /* 0x000fe40000800000 */
[----:B------:R-:W-:Y:S02]  /*9db0*/  SEL R7, R0, RZ, P1 ;  /* 0x000000ff00077207 */ /* 0x000fe40000800000 */
[----:B0-----:R-:W-:-:S03]  /*9dc0*/  LOP3.LUT R9, R6, R3, RZ, 0x3c, !PT ;  /* 0x0000000306097212 */ /* 0x001fc600078e3cff */
[----:B------:R-:W-:Y:S01]  /*9dd0*/  IMAD R11, R7, 0x8, R2 ;  /* 0x00000008070b7824 */ /* 0x000fe200078e0202 */
[----:B------:R-:W-:Y:S01]  /*9de0*/  SHF.L.U32 R6, R9, 0x1f, RZ ;  /* 0x0000001f09067819 */ /* 0x000fe200000006ff */
[----:B-1----:R-:W-:Y:S06]  /*9df0*/  @!P0 BRA `(.L_x_236) ;  /* 0x0000000800888947 */ /* 0x002fec0003800000 */
.L_x_269:
[----:B------:R-:W1:Y:S01]  /*9e00*/  SYNCS.PHASECHK.TRANS64.TRYWAIT P0, [R11+URZ], R6 ;  /* 0x000000060b0075a7 */ /* 0x000e62000800017f */
[----:B------:R-:W-:-:S05]  /*9e10*/  VIADD R0, R7, 0x1 ;  /* 0x0000000107007836 */ /* 0x000fca0000000000 */
[----:B------:R-:W-:-:S04]  /*9e20*/  ISETP.NE.AND P1, PT, R0, 0x1a, PT ;  /* 0x0000001a0000780c */ /* 0x000fc80003f25270 */
[----:B------:R-:W-:Y:S02]  /*9e30*/  SEL R4, RZ, 0x1, P1 ;  /* 0x00000001ff047807 */ /* 0x000fe40000800000 */
[----:B------:R-:W-:Y:S02]  /*9e40*/  SEL R3, R0, RZ, P1 ;  /* 0x000000ff00037207 */ /* 0x000fe40000800000 */
[----:B------:R-:W-:Y:S01]  /*9e50*/  LOP3.LUT R0, R9, R4, RZ, 0x3c, !PT ;  /* 0x0000000409007212 */ /* 0x000fe200078e3cff */
[----:B-1----:R-:W-:Y:S06]  /*9e60*/  @!P0 BRA `(.L_x_237) ;  /* 0x0000000800808947 */ /* 0x002fec0003800000 */
.L_x_270:
[----:B------:R-:W-:Y:S01]  /*9e70*/  IMAD R3, R3, 0x8, R2 ;  /* 0x0000000803037824 */ /* 0x000fe200078e0202 */
[----:B------:R-:W-:-:S07]  /*9e80*/  SHF.L.U32 R0, R0, 0x1f, RZ ;  /* 0x0000001f00007819 */ /* 0x000fce00000006ff */
.L_x_238:
[----:B--2---:R2:W3:Y:S02]  /*9e90*/  SYNCS.PHASECHK.TRANS64.TRYWAIT P0, [R3+URZ], R0 ;  /* 0x00000000030075a7 */ /* 0x0044e4000800017f */
[----:B---3--:R-:W-:Y:S05]  /*9ea0*/  @!P0 NANOSLEEP.SYNCS 0x989680 ;  /* 0x009896800000895d */ /* 0x008fea0003900000 */
[----:B------:R-:W3:Y:S02]  /*9eb0*/  @!P0 SYNCS.PHASECHK.TRANS64 P0, [R3+URZ], R0 ;  /* 0x00000000030085a7 */ /* 0x000ee4000800007f */
[----:B---3--:R-:W-:Y:S05]  /*9ec0*/  @!P0 BRA `(.L_x_238) ;  /* 0xfffffffc00f08947 */ /* 0x008fea000383ffff */
.L_x_211:
[----:B------:R-:W-:Y:S05]  /*9ed0*/  BSYNC B0 ;  /* 0x0000000000007941 */ /* 0x000fea0003800000 */
.L_x_210:
[----:B------:R-:W-:Y:S05]  /*9ee0*/  EXIT ;  /* 0x000000000000794d */ /* 0x000fea0003800000 */
.L_x_22:
[----:B---3--:R3:W4:Y:S02]  /*9ef0*/  SYNCS.PHASECHK.TRANS64.TRYWAIT P1, [R3+URZ], R0 ;  /* 0x00000000030075a7 */ /* 0x008724000802017f */
[----:B----4-:R-:W-:Y:S05]  /*9f00*/  @!P1 NANOSLEEP.SYNCS 0x989680 ;  /* 0x009896800000995d */ /* 0x010fea0003900000 */
[----:B------:R-:W4:Y:S02]  /*9f10*/  @!P1 SYNCS.PHASECHK.TRANS64 P1, [R3+URZ], R0 ;  /* 0x00000000030095a7 */ /* 0x000f24000802007f */
[----:B----4-:R-:W-:Y:S05]  /*9f20*/  @!P1 BRA `(.L_x_22) ;  /* 0xfffffffc00f09947 */ /* 0x010fea000383ffff */
[----:B------:R-:W-:Y:S05]  /*9f30*/  BRA `(.L_x_21) ;  /* 0xffffff7800207947 */ /* 0x000fea000383ffff */
.L_x_27:
[----:B-1----:R-:W-:-:S04]  /*9f40*/  IMAD.U32 R6, RZ, RZ, UR7 ;  /* 0x00000007ff067e24 */ /* 0x002fc8000f8e00ff */
[----:B------:R1:W2:Y:S03]  /*9f50*/  SYNCS.PHASECHK.TRANS64.TRYWAIT P1, [R6+URZ], R5 ;  /* 0x00000005060075a7 */ /* 0x0002a6000802017f */
[----:B--2---:R-:W-:Y:S05]  /*9f60*/  @!P1 NANOSLEEP.SYNCS 0x989680 ;  /* 0x009896800000995d */ /* 0x004fea0003900000 */
[----:B------:R-:W2:Y:S02]  /*9f70*/  @!P1 SYNCS.PHASECHK.TRANS64 P1, [R6+URZ], R5 ;  /* 0x00000005060095a7 */ /* 0x000ea4000802007f */
[----:B--2---:R-:W-:Y:S05]  /*9f80*/  @!P1 BRA `(.L_x_27) ;  /* 0xfffffffc00ec9947 */ /* 0x004fea000383ffff */
[----:B------:R-:W-:Y:S05]  /*9f90*/  BRA `(.L_x_26) ;  /* 0xffffff7c00747947 */ /* 0x000fea000383ffff */
.L_x_198:
[----:B------:R-:W-:Y:S01]  /*9fa0*/  BSSY B1, `(.L_x_239) ;  /* 0x0000006000017945 */ /* 0x000fe20003800000 */
[----:B------:R-:W-:-:S07]  /*9fb0*/  IMAD.MOV.U32 R15, RZ, RZ, -0x1 ;  /* 0xffffffffff0f7424 */ /* 0x000fce00078e00ff */
[----:B------:R-:W-:Y:S05]  /*9fc0*/  WARPSYNC.COLLECTIVE R15, `(.L_x_240) ;  /* 0x000000000f0c7348 */ /* 0x000fea0003c00000 */
[----:B------:R-:W-:Y:S02]  /*9fd0*/  ELECT P6, UR62, PT ;  /* 0x00000000003e782f */ /* 0x000fe400038c0000 */
[----:B------:R-:W-:Y:S01]  /*9fe0*/  MOV R14, UR62 ;  /* 0x0000003e000e7c02 */ /* 0x000fe20008000f00 */
[----:B------:R-:W-:Y:S10]  /*9ff0*/  ENDCOLLECTIVE ;  /* 0x000000000000791b */ /* 0x000ff40003800000 */
.L_x_240:
[----:B------:R-:W-:Y:S05]  /*a000*/  BSYNC B1 ;  /* 0x0000000000017941 */ /* 0x000fea0003800000 */
.L_x_239:
[----:B------:R-:W-:Y:S05]  /*a010*/  BRA `(.L_x_241) ;  /* 0xffffffe400207947 */ /* 0x000fea000383ffff */
.L_x_201:
[----:B0-----:R0:W1:Y:S02]  /*a020*/  SYNCS.PHASECHK.TRANS64.TRYWAIT P0, [R20+URZ+0xd0], R7 ;  /* 0x0000d007140075a7 */ /* 0x001064000800017f */
[----:B-1----:R-:W-:Y:S05]  /*a030*/  @!P0 NANOSLEEP.SYNCS 0x989680 ;  /* 0x009896800000895d */ /* 0x002fea0003900000 */
[----:B------:R-:W1:Y:S02]  /*a040*/  @!P0 SYNCS.PHASECHK.TRANS64 P0, [R20+URZ+0xd0], R7 ;  /* 0x0000d007140085a7 */ /* 0x000e64000800007f */
[----:B-1----:R-:W-:Y:S05]  /*a050*/  @!P0 BRA `(.L_x_201) ;  /* 0xfffffffc00f08947 */ /* 0x002fea000383ffff */
[----:B------:R-:W-:Y:S05]  /*a060*/  BRA `(.L_x_242) ;  /* 0xffffffe4005c7947 */ /* 0x000fea000383ffff */
.L_x_209:
[----:B------:R-:W-:Y:S01]  /*a070*/  BSSY B0, `(.L_x_243) ;  /* 0x0000006000007945 */ /* 0x000fe20003800000 */
[----:B------:R-:W-:-:S07]  /*a080*/  IMAD.MOV.U32 R15, RZ, RZ, -0x1 ;  /* 0xffffffffff0f7424 */ /* 0x000fce00078e00ff */
[----:B------:R-:W-:Y:S05]  /*a090*/  WARPSYNC.COLLECTIVE R15, `(.L_x_244) ;  /* 0x000000000f0c7348 */ /* 0x000fea0003c00000 */
[----:B------:R-:W-:Y:S02]  /*a0a0*/  ELECT P6, UR62, PT ;  /* 0x00000000003e782f */ /* 0x000fe400038c0000 */
[----:B------:R-:W-:Y:S01]  /*a0b0*/  MOV R14, UR62 ;  /* 0x0000003e000e7c02 */ /* 0x000fe20008000f00 */
[----:B------:R-:W-:Y:S10]  /*a0c0*/  ENDCOLLECTIVE ;  /* 0x000000000000791b */ /* 0x000ff40003800000 */
.L_x_244:
[----:B------:R-:W-:Y:S05]  /*a0d0*/  BSYNC B0 ;  /* 0x0000000000007941 */ /* 0x000fea0003800000 */
.L_x_243:
[----:B------:R-:W-:Y:S05]  /*a0e0*/  BRA `(.L_x_245) ;  /* 0xffffffec00b47947 */ /* 0x000fea000383ffff */
.L_x_213:
[----:B0-----:R0:W1:Y:S02]  /*a0f0*/  SYNCS.PHASECHK.TRANS64.TRYWAIT P0, [R7+URZ], R4 ;  /* 0x00000004070075a7 */ /* 0x001064000800017f */
[----:B-1----:R-:W-:Y:S05]  /*a100*/  @!P0 NANOSLEEP.SYNCS 0x989680 ;  /* 0x009896800000895d */ /* 0x002fea0003900000 */
[----:B------:R-:W1:Y:S02]  /*a110*/  @!P0 SYNCS.PHASECHK.TRANS64 P0, [R7+URZ], R4 ;  /* 0x00000004070085a7 */ /* 0x000e64000800007f */
[----:B-1----:R-:W-:Y:S05]  /*a120*/  @!P0 BRA `(.L_x_213) ;  /* 0xfffffffc00f08947 */ /* 0x002fea000383ffff */
[----:B------:R-:W-:Y:S05]  /*a130*/  BRA `(.L_x_246) ;  /* 0xffffffec00f47947 */ /* 0x000fea000383ffff */
.L_x_214:
[----:B0-----:R0:W1:Y:S02]  /*a140*/  SYNCS.PHASECHK.TRANS64.TRYWAIT P0, [R8+URZ], R5 ;  /* 0x00000005080075a7 */ /* 0x001064000800017f */
[----:B-1----:R-:W-:Y:S05]  /*a150*/  @!P0 NANOSLEEP.SYNCS 0x989680 ;  /* 0x009896800000895d */ /* 0x002fea0003900000 */
[----:B------:R-:W1:Y:S02]  /*a160*/  @!P0 SYNCS.PHASECHK.TRANS64 P0, [R8+URZ], R5 ;  /* 0x00000005080085a7 */ /* 0x000e64000800007f */
[----:B-1----:R-:W-:Y:S05]  /*a170*/  @!P0 BRA `(.L_x_214) ;  /* 0xfffffffc00f08947 */ /* 0x002fea000383ffff */
[----:B------:R-:W-:Y:S05]  /*a180*/  BRA `(.L_x_247) ;  /* 0xfffffff000047947 */ /* 0x000fea000383ffff */
.L_x_215:
[----:B0-----:R0:W1:Y:S02]  /*a190*/  SYNCS.PHASECHK.TRANS64.TRYWAIT P0, [R9+URZ], R4 ;  /* 0x00000004090075a7 */ /* 0x001064000800017f */
[----:B-1----:R-:W-:Y:S05]  /*a1a0*/  @!P0 NANOSLEEP.SYNCS 0x989680 ;  /* 0x009896800000895d */ /* 0x002fea0003900000 */
[----:B------:R-:W1:Y:S02]  /*a1b0*/  @!P0 SYNCS.PHASECHK.TRANS64 P0, [R9+URZ], R4 ;  /* 0x00000004090085a7 */ /* 0x000e64000800007f */
[----:B-1----:R-:W-:Y:S05]  /*a1c0*/  @!P0 BRA `(.L_x_215) ;  /* 0xfffffffc00f08947 */ /* 0x002fea000383ffff */
[----:B------:R-:W-:Y:S05]  /*a1d0*/  BRA `(.L_x_248) ;  /* 0xfffffff000147947 */ /* 0x000fea000383ffff */
.L_x_216:
[----:B0-----:R0:W1:Y:S02]  /*a1e0*/  SYNCS.PHASECHK.TRANS64.TRYWAIT P0, [R8+URZ], R5 ;  /* 0x00000005080075a7 */ /* 0x001064000800017f */
[----:B-1----:R-:W-:Y:S05]  /*a1f0*/  @!P0 NANOSLEEP.SYNCS 0x989680 ;  /* 0x009896800000895d */ /* 0x002fea0003900000 */
[----:B------:R-:W1:Y:S02]  /*a200*/  @!P0 SYNCS.PHASECHK.TRANS64 P0, [R8+URZ], R5 ;  /* 0x00000005080085a7 */ /* 0x000e64000800007f */
[----:B-1----:R-:W-:Y:S05]  /*a210*/  @!P0 BRA `(.L_x_216) ;  /* 0xfffffffc00f08947 */ /* 0x002fea000383ffff */
[----:B------:R-:W-:Y:S05]  /*a220*/  BRA `(.L_x_249) ;  /* 0xfffffff000247947 */ /* 0x000fea000383ffff */
.L_x_217:
[----:B0-----:R0:W1:Y:S02]  /*a230*/  SYNCS.PHASECHK.TRANS64.TRYWAIT P0, [R9+URZ], R4 ;  /* 0x00000004090075a7 */ /* 0x001064000800017f */
[----:B-1----:R-:W-:Y:S05]  /*a240*/  @!P0 NANOSLEEP.SYNCS 0x989680 ;  /* 0x009896800000895d */ /* 0x002fea0003900000 */
[----:B------:R-:W1:Y:S02]  /*a250*/  @!P0 SYNCS.PHASECHK.TRANS64 P0, [R9+URZ], R4 ;  /* 0x00000004090085a7 */ /* 0x000e64000800007f */
[----:B-1----:R-:W-:Y:S05]  /*a260*/  @!P0 BRA `(.L_x_217) ;  /* 0xfffffffc00f08947 */ /* 0x002fea000383ffff */
[----:B------:R-:W-:Y:S05]  /*a270*/  BRA `(.L_x_250) ;  /* 0xfffffff000347947 */ /* 0x000fea000383ffff */
.L_x_218:
[----:B0-----:R0:W1:Y:S02]  /*a280*/  SYNCS.PHASECHK.TRANS64.TRYWAIT P0, [R8+URZ], R5 ;  /* 0x00000005080075a7 */ /* 0x001064000800017f */
[----:B-1----:R-:W-:Y:S05]  /*a290*/  @!P0 NANOSLEEP.SYNCS 0x989680 ;  /* 0x009896800000895d */ /* 0x002fea0003900000 */
[----:B------:R-:W1:Y:S02]  /*a2a0*/  @!P0 SYNCS.PHASECHK.TRANS64 P0, [R8+URZ], R5 ;  /* 0x00000005080085a7 */ /* 0x000e64000800007f */
[----:B-1----:R-:W-:Y:S05]  /*a2b0*/  @!P0 BRA `(.L_x_218) ;  /* 0xfffffffc00f08947 */ /* 0x002fea000383ffff */
[----:B------:R-:W-:Y:S05]  /*a2c0*/  BRA `(.L_x_251) ;  /* 0xfffffff000447947 */ /* 0x000fea000383ffff */
.L_x_219:
[----:B0-----:R0:W1:Y:S02]  /*a2d0*/  SYNCS.PHASECHK.TRANS64.TRYWAIT P0, [R9+URZ], R4 ;  /* 0x00000004090075a7 */ /* 0x001064000800017f */
[----:B-1----:R-:W-:Y:S05]  /*a2e0*/  @!P0 NANOSLEEP.SYNCS 0x989680 ;  /* 0x009896800000895d */ /* 0x002fea0003900000 */
[----:B------:R-:W1:Y:S02]  /*a2f0*/  @!P0 SYNCS.PHASECHK.TRANS64 P0, [R9+URZ], R4 ;  /* 0x00000004090085a7 */ /* 0x000e64000800007f */
[----:B-1----:R-:W-:Y:S05]  /*a300*/  @!P0 BRA `(.L_x_219) ;  /* 0xfffffffc00f08947 */ /* 0x002fea000383ffff */
[----:B------:R-:W-:Y:S05]  /*a310*/  BRA `(.L_x_252) ;  /* 0xfffffff000547947 */ /* 0x000fea000383ffff */
.L_x_220:
[----:B0-----:R0:W1:Y:S02]  /*a320*/  SYNCS.PHASECHK.TRANS64.TRYWAIT P0, [R8+URZ], R5 ;  /* 0x00000005080075a7 */ /* 0x001064000800017f */
[----:B-1----:R-:W-:Y:S05]  /*a330*/  @!P0 NANOSLEEP.SYNCS 0x989680 ;  /* 0x009896800000895d */ /* 0x002fea0003900000 */
[----:B------:R-:W1:Y:S02]  /*a340*/  @!P0 SYNCS.PHASECHK.TRANS64 P0, [R8+URZ], R5 ;  /* 0x00000005080085a7 */ /* 0x000e64000800007f */
[----:B-1----:R-:W-:Y:S05]  /*a350*/  @!P0 BRA `(.L_x_220) ;  /* 0xfffffffc00f08947 */ /* 0x002fea000383ffff */
[----:B------:R-:W-:Y:S05]  /*a360*/  BRA `(.L_x_253) ;  /* 0xfffffff000647947 */ /* 0x000fea000383ffff */
.L_x_221:
[----:B0-----:R0:W1:Y:S02]  /*a370*/  SYNCS.PHASECHK.TRANS64.TRYWAIT P0, [R9+URZ], R4 ;  /* 0x00000004090075a7 */ /* 0x001064000800017f */
[----:B-1----:R-:W-:Y:S05]  /*a380*/  @!P0 NANOSLEEP.SYNCS 0x989680 ;  /* 0x009896800000895d */ /* 0x002fea0003900000 */
[----:B------:R-:W1:Y:S02]  /*a390*/  @!P0 SYNCS.PHASECHK.TRANS64 P0, [R9+URZ], R4 ;  /* 0x00000004090085a7 */ /* 0x000e64000800007f */
[----:B-1----:R-:W-:Y:S05]  /*a3a0*/  @!P0 BRA `(.L_x_221) ;  /* 0xfffffffc00f08947 */ /* 0x002fea000383ffff */
[----:B------:R-:W-:Y:S05]  /*a3b0*/  BRA `(.L_x_254) ;  /* 0xfffffff000747947 */ /* 0x000fea000383ffff */
.L_x_222:
[----:B0-----:R0:W1:Y:S02]  /*a3c0*/  SYNCS.PHASECHK.TRANS64.TRYWAIT P0, [R8+URZ], R5 ;  /* 0x00000005080075a7 */ /* 0x001064000800017f */
[----:B-1----:R-:W-:Y:S05]  /*a3d0*/  @!P0 NANOSLEEP.SYNCS 0x989680 ;  /* 0x009896800000895d */ /* 0x002fea0003900000 */
[----:B------:R-:W1:Y:S02]  /*a3e0*/  @!P0 SYNCS.PHASECHK.TRANS64 P0, [R8+URZ], R5 ;  /* 0x00000005080085a7 */ /* 0x000e64000800007f */
[----:B-1----:R-:W-:Y:S05]  /*a3f0*/  @!P0 BRA `(.L_x_222) ;  /* 0xfffffffc00f08947 */ /* 0x002fea000383ffff */
[----:B------:R-:W-:Y:S05]  /*a400*/  BRA `(.L_x_255) ;  /* 0xfffffff000847947 */ /* 0x000fea000383ffff */
.L_x_223:
[----:B0-----:R0:W1:Y:S02]  /*a410*/  SYNCS.PHASECHK.TRANS64.TRYWAIT P0, [R9+URZ], R4 ;  /* 0x00000004090075a7 */ /* 0x001064000800017f */
[----:B-1----:R-:W-:Y:S05]  /*a420*/  @!P0 NANOSLEEP.SYNCS 0x989680 ;  /* 0x009896800000895d */ /* 0x002fea0003900000 */
[----:B------:R-:W1:Y:S02]  /*a430*/  @!P0 SYNCS.PHASECHK.TRANS64 P0, [R9+URZ], R4 ;  /* 0x00000004090085a7 */ /* 0x000e64000800007f */
[----:B-1----:R-:W-:Y:S05]  /*a440*/  @!P0 BRA `(.L_x_223) ;  /* 0xfffffffc00f08947 */ /* 0x002fea000383ffff */
[----:B------:R-:W-:Y:S05]  /*a450*/  BRA `(.L_x_256) ;  /* 0xfffffff000947947 */ /* 0x000fea000383ffff */
.L_x_224:
[----:B0-----:R0:W1:Y:S02]  /*a460*/  SYNCS.PHASECHK.TRANS64.TRYWAIT P0, [R8+URZ], R5 ;  /* 0x00000005080075a7 */ /* 0x001064000800017f */
[----:B-1----:R-:W-:Y:S05]  /*a470*/  @!P0 NANOSLEEP.SYNCS 0x989680 ;  /* 0x009896800000895d */ /* 0x002fea0003900000 */
[----:B------:R-:W1:Y:S02]  /*a480*/  @!P0 SYNCS.PHASECHK.TRANS64 P0, [R8+URZ], R5 ;  /* 0x00000005080085a7 */ /* 0x000e64000800007f */
[----:B-1----:R-:W-:Y:S05]  /*a490*/  @!P0 BRA `(.L_x_224) ;  /* 0xfffffffc00f08947 */ /* 0x002fea000383ffff */
[----:B------:R-:W-:Y:S05]  /*a4a0*/  BRA `(.L_x_257) ;  /* 0xfffffff000a47947 */ /* 0x000fea000383ffff */
.L_x_225:
[----:B0-----:R0:W1:Y:S02]  /*a4b0*/  SYNCS.PHASECHK.TRANS64.TRYWAIT P0, [R9+URZ], R4 ;  /* 0x00000004090075a7 */ /* 0x001064000800017f */
[----:B-1----:R-:W-:Y:S05]  /*a4c0*/  @!P0 NANOSLEEP.SYNCS 0x989680 ;  /* 0x009896800000895d */ /* 0x002fea0003900000 */
[----:B------:R-:W1:Y:S02]  /*a4d0*/  @!P0 SYNCS.PHASECHK.TRANS64 P0, [R9+URZ], R4 ;  /* 0x00000004090085a7 */ /* 0x000e64000800007f */
[----:B-1----:R-:W-:Y:S05]  /*a4e0*/  @!P0 BRA `(.L_x_225) ;  /* 0xfffffffc00f08947 */ /* 0x002fea000383ffff */
[----:B------:R-:W-:Y:S05]  /*a4f0*/  BRA `(.L_x_258) ;  /* 0xfffffff000b47947 */ /* 0x000fea000383ffff */
.L_x_226:
[----:B0-----:R0:W1:Y:S02]  /*a500*/  SYNCS.PHASECHK.TRANS64.TRYWAIT P0, [R8+URZ], R5 ;  /* 0x00000005080075a7 */ /* 0x001064000800017f */
[----:B-1----:R-:W-:Y:S05]  /*a510*/  @!P0 NANOSLEEP.SYNCS 0x989680 ;  /* 0x009896800000895d */ /* 0x002fea0003900000 */
[----:B------:R-:W1:Y:S02]  /*a520*/  @!P0 SYNCS.PHASECHK.TRANS64 P0, [R8+URZ], R5 ;  /* 0x00000005080085a7 */ /* 0x000e64000800007f */
[----:B-1----:R-:W-:Y:S05]  /*a530*/  @!P0 BRA `(.L_x_226) ;  /* 0xfffffffc00f08947 */ /* 0x002fea000383ffff */
[----:B------:R-:W-:Y:S05]  /*a540*/  BRA `(.L_x_259) ;  /* 0xfffffff000c47947 */ /* 0x000fea000383ffff */
.L_x_227:
[----:B0-----:R0:W1:Y:S02]  /*a550*/  SYNCS.PHASECHK.TRANS64.TRYWAIT P0, [R9+URZ], R4 ;  /* 0x00000004090075a7 */ /* 0x001064000800017f */
[----:B-1----:R-:W-:Y:S05]  /*a560*/  @!P0 NANOSLEEP.SYNCS 0x989680 ;  /* 0x009896800000895d */ /* 0x002fea0003900000 */
[----:B------:R-:W1:Y:S02]  /*a570*/  @!P0 SYNCS.PHASECHK.TRANS64 P0, [R9+URZ], R4 ;  /* 0x00000004090085a7 */ /* 0x000e64000800007f */
[----:B-1----:R-:W-:Y:S05]  /*a580*/  @!P0 BRA `(.L_x_227) ;  /* 0xfffffffc00f08947 */ /* 0x002fea000383ffff */
[----:B------:R-:W-:Y:S05]  /*a590*/  BRA `(.L_x_260) ;  /* 0xfffffff000d47947 */ /* 0x000fea000383ffff */
.L_x_228:
[----:B0-----:R0:W1:Y:S02]  /*a5a0*/  SYNCS.PHASECHK.TRANS64.TRYWAIT P0, [R8+URZ], R5 ;  /* 0x00000005080075a7 */ /* 0x001064000800017f */
[----:B-1----:R-:W-:Y:S05]  /*a5b0*/  @!P0 NANOSLEEP.SYNCS 0x989680 ;  /* 0x009896800000895d */ /* 0x002fea0003900000 */
[----:B------:R-:W1:Y:S02]  /*a5c0*/  @!P0 SYNCS.PHASECHK.TRANS64 P0, [R8+URZ], R5 ;  /* 0x00000005080085a7 */ /* 0x000e64000800007f */
[----:B-1----:R-:W-:Y:S05]  /*a5d0*/  @!P0 BRA `(.L_x_228) ;  /* 0xfffffffc00f08947 */ /* 0x002fea000383ffff */
[----:B------:R-:W-:Y:S05]  /*a5e0*/  BRA `(.L_x_261) ;  /* 0xfffffff000e47947 */ /* 0x000fea000383ffff */
.L_x_229:
[----:B0-----:R0:W1:Y:S02]  /*a5f0*/  SYNCS.PHASECHK.TRANS64.TRYWAIT P0, [R9+URZ], R4 ;  /* 0x00000004090075a7 */ /* 0x001064000800017f */
[----:B-1----:R-:W-:Y:S05]  /*a600*/  @!P0 NANOSLEEP.SYNCS 0x989680 ;  /* 0x009896800000895d */ /* 0x002fea0003900000 */
[----:B------:R-:W1:Y:S02]  /*a610*/  @!P0 SYNCS.PHASECHK.TRANS64 P0, [R9+URZ], R4 ;  /* 0x00000004090085a7 */ /* 0x000e64000800007f */
[----:B-1----:R-:W-:Y:S05]  /*a620*/  @!P0 BRA `(.L_x_229) ;  /* 0xfffffffc00f08947 */ /* 0x002fea000383ffff */
[----:B------:R-:W-:Y:S05]  /*a630*/  BRA `(.L_x_262) ;  /* 0xfffffff000f47947 */ /* 0x000fea000383ffff */
.L_x_230:
[----:B0-----:R0:W1:Y:S02]  /*a640*/  SYNCS.PHASECHK.TRANS64.TRYWAIT P0, [R8+URZ], R5 ;  /* 0x00000005080075a7 */ /* 0x001064000800017f */
[----:B-1----:R-:W-:Y:S05]  /*a650*/  @!P0 NANOSLEEP.SYNCS 0x989680 ;  /* 0x009896800000895d */ /* 0x002fea0003900000 */
[----:B------:R-:W1:Y:S02]  /*a660*/  @!P0 SYNCS.PHASECHK.TRANS64 P0, [R8+URZ], R5 ;  /* 0x00000005080085a7 */ /* 0x000e64000800007f */
[----:B-1----:R-:W-:Y:S05]  /*a670*/  @!P0 BRA `(.L_x_230) ;  /* 0xfffffffc00f08947 */ /* 0x002fea000383ffff */
[----:B------:R-:W-:Y:S05]  /*a680*/  BRA `(.L_x_263) ;  /* 0xfffffff400047947 */ /* 0x000fea000383ffff */
.L_x_231:
[----:B0-----:R0:W1:Y:S02]  /*a690*/  SYNCS.PHASECHK.TRANS64.TRYWAIT P0, [R9+URZ], R4 ;  /* 0x00000004090075a7 */ /* 0x001064000800017f */
[----:B-1----:R-:W-:Y:S05]  /*a6a0*/  @!P0 NANOSLEEP.SYNCS 0x989680 ;  /* 0x009896800000895d */ /* 0x002fea0003900000 */
[----:B------:R-:W1:Y:S02]  /*a6b0*/  @!P0 SYNCS.PHASECHK.TRANS64 P0, [R9+URZ], R4 ;  /* 0x00000004090085a7 */ /* 0x000e64000800007f */
[----:B-1----:R-:W-:Y:S05]  /*a6c0*/  @!P0 BRA `(.L_x_231) ;  /* 0xfffffffc00f08947 */ /* 0x002fea000383ffff */
[----:B------:R-:W-:Y:S05]  /*a6d0*/  BRA `(.L_x_264) ;  /* 0xfffffff400147947 */ /* 0x000fea000383ffff */
.L_x_232:
[----:B0-----:R0:W1:Y:S02]  /*a6e0*/  SYNCS.PHASECHK.TRANS64.TRYWAIT P0, [R8+URZ], R5 ;  /* 0x00000005080075a7 */ /* 0x001064000800017f */
[----:B-1----:R-:W-:Y:S05]  /*a6f0*/  @!P0 NANOSLEEP.SYNCS 0x989680 ;  /* 0x009896800000895d */ /* 0x002fea0003900000 */
[----:B------:R-:W1:Y:S02]  /*a700*/  @!P0 SYNCS.PHASECHK.TRANS64 P0, [R8+URZ], R5 ;  /* 0x00000005080085a7 */ /* 0x000e64000800007f */
[----:B-1----:R-:W-:Y:S05]  /*a710*/  @!P0 BRA `(.L_x_232) ;  /* 0xfffffffc00f08947 */ /* 0x002fea000383ffff */
[----:B------:R-:W-:Y:S05]  /*a720*/  BRA `(.L_x_265) ;  /* 0xfffffff400247947 */ /* 0x000fea000383ffff */
.L_x_233:
[----:B0-----:R0:W1:Y:S02]  /*a730*/  SYNCS.PHASECHK.TRANS64.TRYWAIT P0, [R9+URZ], R4 ;  /* 0x00000004090075a7 */ /* 0x001064000800017f */
[----:B-1----:R-:W-:Y:S05]  /*a740*/  @!P0 NANOSLEEP.SYNCS 0x989680 ;  /* 0x009896800000895d */ /* 0x002fea0003900000 */
[----:B------:R-:W1:Y:S02]  /*a750*/  @!P0 SYNCS.PHASECHK.TRANS64 P0, [R9+URZ], R4 ;  /* 0x00000004090085a7 */ /* 0x000e64000800007f */
[----:B-1----:R-:W-:Y:S05]  /*a760*/  @!P0 BRA `(.L_x_233) ;  /* 0xfffffffc00f08947 */ /* 0x002fea000383ffff */
[----:B------:R-:W-:Y:S05]  /*a770*/  BRA `(.L_x_266) ;  /* 0xfffffff400347947 */ /* 0x000fea000383ffff */
.L_x_234:
[----:B0-----:R0:W1:Y:S02]  /*a780*/  SYNCS.PHASECHK.TRANS64.TRYWAIT P0, [R8+URZ], R5 ;  /* 0x00000005080075a7 */ /* 0x001064000800017f */
[----:B-1----:R-:W-:Y:S05]  /*a790*/  @!P0 NANOSLEEP.SYNCS 0x989680 ;  /* 0x009896800000895d */ /* 0x002fea0003900000 */
[----:B------:R-:W1:Y:S02]  /*a7a0*/  @!P0 SYNCS.PHASECHK.TRANS64 P0, [R8+URZ], R5 ;  /* 0x00000005080085a7 */ /* 0x000e64000800007f */
[----:B-1----:R-:W-:Y:S05]  /*a7b0*/  @!P0 BRA `(.L_x_234) ;  /* 0xfffffffc00f08947 */ /* 0x002fea000383ffff */
[----:B------:R-:W-:Y:S05]  /*a7c0*/  BRA `(.L_x_267) ;  /* 0xfffffff400447947 */ /* 0x000fea000383ffff */
.L_x_235:
[----:B0-----:R0:W1:Y:S02]  /*a7d0*/  SYNCS.PHASECHK.TRANS64.TRYWAIT P0, [R9+URZ], R4 ;  /* 0x00000004090075a7 */ /* 0x001064000800017f */
[----:B-1----:R-:W-:Y:S05]  /*a7e0*/  @!P0 NANOSLEEP.SYNCS 0x989680 ;  /* 0x009896800000895d */ /* 0x002fea0003900000 */
[----:B------:R-:W1:Y:S02]  /*a7f0*/  @!P0 SYNCS.PHASECHK.TRANS64 P0, [R9+URZ], R4 ;  /* 0x00000004090085a7 */ /* 0x000e64000800007f */
[----:B-1----:R-:W-:Y:S05]  /*a800*/  @!P0 BRA `(.L_x_235) ;  /* 0xfffffffc00f08947 */ /* 0x002fea000383ffff */
[----:B------:R-:W-:Y:S05]  /*a810*/  BRA `(.L_x_268) ;  /* 0xfffffff400547947 */ /* 0x000fea000383ffff */
.L_x_236:
[----:B0-----:R0:W1:Y:S02]  /*a820*/  SYNCS.PHASECHK.TRANS64.TRYWAIT P0, [R8+URZ], R5 ;  /* 0x00000005080075a7 */ /* 0x001064000800017f */
[----:B-1----:R-:W-:Y:S05]  /*a830*/  @!P0 NANOSLEEP.SYNCS 0x989680 ;  /* 0x009896800000895d */ /* 0x002fea0003900000 */
[----:B------:R-:W1:Y:S02]  /*a840*/  @!P0 SYNCS.PHASECHK.TRANS64 P0, [R8+URZ], R5 ;  /* 0x00000005080085a7 */ /* 0x000e64000800007f */
[----:B-1----:R-:W-:Y:S05]  /*a850*/  @!P0 BRA `(.L_x_236) ;  /* 0xfffffffc00f08947 */ /* 0x002fea000383ffff */
[----:B------:R-:W-:Y:S05]  /*a860*/  BRA `(.L_x_269) ;  /* 0xfffffff400647947 */ /* 0x000fea000383ffff */
.L_x_237:
[----:B-1----:R1:W2:Y:S02]  /*a870*/  SYNCS.PHASECHK.TRANS64.TRYWAIT P0, [R11+URZ], R6 ;  /* 0x000000060b0075a7 */ /* 0x0022a4000800017f */
[----:B--2---:R-:W-:Y:S05]  /*a880*/  @!P0 NANOSLEEP.SYNCS 0x989680 ;  /* 0x009896800000895d */ /* 0x004fea0003900000 */
[----:B------:R-:W2:Y:S02]  /*a890*/  @!P0 SYNCS.PHASECHK.TRANS64 P0, [R11+URZ], R6 ;  /* 0x000000060b0085a7 */ /* 0x000ea4000800007f */
[----:B--2---:R-:W-:Y:S05]  /*a8a0*/  @!P0 BRA `(.L_x_237) ;  /* 0xfffffffc00f08947 */ /* 0x004fea000383ffff */
[----:B------:R-:W-:Y:S05]  /*a8b0*/  BRA `(.L_x_270) ;  /* 0xfffffff4006c7947 */ /* 0x000fea000383ffff */
.L_x_271:
[----:B------:R-:W-:-:S00]  /*a8c0*/  BRA `(.L_x_271) ;  /* 0xfffffffc00fc7947 */ /* 0x000fc0000383ffff */
[----:B------:R-:W-:-:S00]  /*a8d0*/  NOP ;  /* 0x0000000000007918 */ /* 0x000fc00000000000 */
        /* <DEDUP_REMOVED lines=10> */
.L_x_272:


//--------------------- .nv.global.init           --------------------------
	.section	.nv.global.init,"aw",@progbits
.nv.global.init:
	.type		$str$22,@object
	.size		$str$22,($str$23 - $str$22)
$str$22:
        /*0000*/ 	.byte	0x6b, 0x5f, 0x74, 0x69, 0x6c, 0x65, 0x5f, 0x63, 0x6f, 0x75, 0x6e, 0x74, 0x20, 0x3e, 0x3d, 0x20
        /*0010*/ 	.byte	0x31, 0x00
	.type		$str$23,@object
	.size		$str$23,(__unnamed_1 - $str$23)
$str$23:
        /*0012*/ 	.byte	0x2f, 0x74, 0x6d, 0x70, 0x2f, 0x63, 0x75, 0x74, 0x6c, 0x61, 0x73, 0x73, 0x5f, 0x73, 0x77, 0x65
        /*0022*/ 	.byte	0x65, 0x70, 0x5f, 0x73, 0x72, 0x63, 0x2f, 0x69, 0x6e, 0x63, 0x6c, 0x75, 0x64, 0x65, 0x2f, 0x63
        /*0032*/ 	.byte	0x75, 0x74, 0x6c, 0x61, 0x73, 0x73, 0x2f, 0x67, 0x65, 0x6d, 0x6d, 0x2f, 0x63, 0x6f, 0x6c, 0x6c
        /*0042*/ 	.byte	0x65, 0x63, 0x74, 0x69, 0x76, 0x65, 0x2f, 0x73, 0x6d, 0x39, 0x30, 0x5f, 0x6d, 0x6d, 0x61, 0x5f
        /*0052*/ 	.byte	0x74, 0x6d, 0x61, 0x5f, 0x67, 0x6d, 0x6d, 0x61, 0x5f, 0x73, 0x73, 0x5f, 0x77, 0x61, 0x72, 0x70
        /*0062*/ 	.byte	0x73, 0x70, 0x65, 0x63, 0x69, 0x61, 0x6c, 0x69, 0x7a, 0x65, 0x64, 0x2e, 0x68, 0x70, 0x70, 0x00
	.type		__unnamed_1,@object
	.size		__unnamed_1,(.L_0 - __unnamed_1)
__unnamed_1:
        /*0072*/ 	.byte	0x76, 0x6f, 0x69, 0x64, 0x20, 0x63, 0x75, 0x74, 0x6c, 0x61, 0x73, 0x73, 0x3a, 0x3a, 0x67, 0x65
        /* <DEDUP_REMOVED lines=180> */
        /*0bc2*/ 	.byte	0x74, 0x79, 0x5d, 0x00
.L_0:


//--------------------- .nv.shared._ZN7cutlass13device_kernelINS_4gemm6kernel13GemmUniversalIN4cute5tupleIJiiiiEEENS1_10collective13CollectiveMmaINS1_34MainloopSm90TmaGmmaWarpSpecializedILi26ENS5_IJNS4_1CILi2EEENSA_ILi1EEESC_EEENS1_35KernelTmaWarpSpecializedCooperativeEEENS5_IJNSA_ILi192EEENSA_ILi80EEENSA_ILi16EEEEEENS_6half_tENS5_IJlSC_lEEESK_SL_NS4_8TiledMMAINS4_8MMA_AtomIJNS4_4SM904GMMA25MMA_64x16x16_F32F16F16_SSILNSP_5MajorE0ELSR_0ELNSP_7ScaleInE1ELSS_1EEEEEENS4_6LayoutISD_NS5_IJSC_NSA_ILi0EEESW_EEEEENS5_IJNS4_10UnderscoreESZ_SZ_EEEEENS4_13SM90_TMA_LOADENS4_14ComposedLayoutINS4_7SwizzleILi1ELi4ELi3EEENS4_18smem_ptr_flag_bitsILi16EEENSV_INS5_IJNSA_ILi8EEESI_EEENS5_IJSI_SC_EEEEEEEvNS4_8identityENS4_23SM90_TMA_LOAD_MULTICASTES1C_vS1D_EENS_8epilogue10collective6detail29Sm90TmaWarpSpecializedAdapterINS1H_15DefaultEpilogueISK_SL_SL_NS1G_6thread17LinearCombinationISK_Li1EffLNS1L_9ScaleType4KindE0ELNS_15FloatRoundStyleE2ESK_EENS1_15EpilogueDefaultEEEEEvvEEEEvNT_6ParamsE --------------------------
	.section	.nv.shared._ZN7cutlass13device_kernelINS_4gemm6kernel13GemmUniversalIN4cute5tupleIJiiiiEEENS1_10collective13CollectiveMmaINS1_34MainloopSm90TmaGmmaWarpSpecializedILi26ENS5_IJNS4_1CILi2EEENSA_ILi1EEESC_EEENS1_35KernelTmaWarpSpecializedCooperativeEEENS5_IJNSA_ILi192EEENSA_ILi80EEENSA_ILi16EEEEEENS_6half_tENS5_IJlSC_lEEESK_SL_NS4_8TiledMMAINS4_8MMA_AtomIJNS4_4SM904GMMA25MMA_64x16x16_F32F16F16_SSILNSP_5MajorE0ELSR_0ELNSP_7ScaleInE1ELSS_1EEEEEENS4_6LayoutISD_NS5_IJSC_NSA_ILi0EEESW_EEEEENS5_IJNS4_10UnderscoreESZ_SZ_EEEEENS4_13SM90_TMA_LOADENS4_14ComposedLayoutINS4_7SwizzleILi1ELi4ELi3EEENS4_18smem_ptr_flag_bitsILi16EEENSV_INS5_IJNSA_ILi8EEESI_EEENS5_IJSI_SC_EEEEEEEvNS4_8identityENS4_23SM90_TMA_LOAD_MULTICASTES1C_vS1D_EENS_8epilogue10collective6detail29Sm90TmaWarpSpecializedAdapterINS1H_15DefaultEpilogueISK_SL_SL_NS1G_6thread17LinearCombinationISK_Li1EffLNS1L_9ScaleType4KindE0ELNS_15FloatRoundStyleE2ESK_EENS1_15EpilogueDefaultEEEEEvvEEEEvNT_6ParamsE,"aw",@nobits
	.sectionflags	@""
	.align	16
	.zero		1024


//--------------------- .nv.shared.reserved.0     --------------------------
	.section	.nv.shared.reserved.0,"aw",@nobits
	.weak		__nv_reservedSMEM_offset_0_alias
	.size		__nv_reservedSMEM_offset_0_alias, 0, 0
	.other		__nv_reservedSMEM_offset_0_alias,@"STO_CUDA_RESERVED_SHARED STV_DEFAULT"
__nv_reservedSMEM_offset_0_alias:
	.zero		0


//--------------------- .nv.global                --------------------------
	.section	.nv.global,"aw",@nobits
.nv.global:
	.type		_ZN40_INTERNAL_465ea2bf_4_k_cu_50bddebe_142054cute1_E,@object
	.size		_ZN40_INTERNAL_465ea2bf_4_k_cu_50bddebe_142054cute1_E,(_ZN40_INTERNAL_465ea2bf_4_k_cu_50bddebe_142054cuda3std3__45__cpo6cbeginE - _ZN40_INTERNAL_465ea2bf_4_k_cu_50bddebe_142054cute1_E)
_ZN40_INTERNAL_465ea2bf_4_k_cu_50bddebe_142054cute1_E:
	.zero		1
	.type		_ZN40_INTERNAL_465ea2bf_4_k_cu_50bddebe_142054cuda3std3__45__cpo6cbeginE,@object
	.size		_ZN40_INTERNAL_465ea2bf_4_k_cu_50bddebe_142054cuda3std3__45__cpo6cbeginE,(_ZN40_INTERNAL_465ea2bf_4_k_cu_50bddebe_142054cuda3std3__48in_placeE - _ZN40_INTERNAL_465ea2bf_4_k_cu_50bddebe_142054cuda3std3__45__cpo6cbeginE)
_ZN40_INTERNAL_465ea2bf_4_k_cu_50bddebe_142054cuda3std3__45__cpo6cbeginE:
	.zero		1
	.type		_ZN40_INTERNAL_465ea2bf_4_k_cu_50bddebe_142054cuda3std3__48in_placeE,@object
	.size		_ZN40_INTERNAL_465ea2bf_4_k_cu_50bddebe_142054cuda3std3__48in_placeE,(_ZN40_INTERNAL_465ea2bf_4_k_cu_50bddebe_142054cuda3std6ranges3__45__cpo9iter_moveE - _ZN40_INTERNAL_465ea2bf_4_k_cu_50bddebe_142054cuda3std3__48in_placeE)
_ZN40_INTERNAL_465ea2bf_4_k_cu_50bddebe_142054cuda3std3__48in_placeE:
	.zero		1
	.type		_ZN40_INTERNAL_465ea2bf_4_k_cu_50bddebe_142054cuda3std6ranges3__45__cpo9iter_moveE,@object
	.size		_ZN40_INTERNAL_465ea2bf_4_k_cu_50bddebe_142054cuda3std6ranges3__45__cpo9iter_moveE,(_ZN40_INTERNAL_465ea2bf_4_k_cu_50bddebe_142054cuda3std3__45__cpo5beginE - _ZN40_INTERNAL_465ea2bf_4_k_cu_50bddebe_142054cuda3std6ranges3__45__cpo9iter_moveE)
_ZN40_INTERNAL_465ea2bf_4_k_cu_50bddebe_142054cuda3std6ranges3__45__cpo9iter_moveE:
	.zero		1
	.type		_ZN40_INTERNAL_465ea2bf_4_k_cu_50bddebe_142054cuda3std3__45__cpo5beginE,@object
	.size		_ZN40_INTERNAL_465ea2bf_4_k_cu_50bddebe_142054cuda3std3__45__cpo5beginE,(_ZN40_INTERNAL_465ea2bf_4_k_cu_50bddebe_142054cuda3std3__442_GLOBAL__N__465ea2bf_4_k_cu_50bddebe_142056ignoreE - _ZN40_INTERNAL_465ea2bf_4_k_cu_50bddebe_142054cuda3std3__45__cpo5beginE)
_ZN40_INTERNAL_465ea2bf_4_k_cu_50bddebe_142054cuda3std3__45__cpo5beginE:
	.zero		1
	.type		_ZN40_INTERNAL_465ea2bf_4_k_cu_50bddebe_142054cuda3std3__442_GLOBAL__N__465ea2bf_4_k_cu_50bddebe_142056ignoreE,@object
	.size		_ZN40_INTERNAL_465ea2bf_4_k_cu_50bddebe_142054cuda3std3__442_GLOBAL__N__465ea2bf_4_k_cu_50bddebe_142056ignoreE,(_ZN40_INTERNAL_465ea2bf_4_k_cu_50bddebe_142054cute7productE - _ZN40_INTERNAL_465ea2bf_4_k_cu_50bddebe_142054cuda3std3__442_GLOBAL__N__465ea2bf_4_k_cu_50bddebe_142056ignoreE)
_ZN40_INTERNAL_465ea2bf_4_k_cu_50bddebe_142054cuda3std3__442_GLOBAL__N__465ea2bf_4_k_cu_50bddebe_142056ignoreE:
	.zero		1
	.type		_ZN40_INTERNAL_465ea2bf_4_k_cu_50bddebe_142054cute7productE,@object
	.size		_ZN40_INTERNAL_465ea2bf_4_k_cu_50bddebe_142054cute7productE,(_ZN40_INTERNAL_465ea2bf_4_k_cu_50bddebe_142054cuda3std3__45__cpo3endE - _ZN40_INTERNAL_465ea2bf_4_k_cu_50bddebe_142054cute7productE)
_ZN40_INTERNAL_465ea2bf_4_k_cu_50bddebe_142054cute7productE:
	.zero		1
	.type		_ZN40_INTERNAL_465ea2bf_4_k_cu_50bddebe_142054cuda3std3__45__cpo3endE,@object
	.size		_ZN40_INTERNAL_465ea2bf_4_k_cu_50bddebe_142054cuda3std3__45__cpo3endE,(_ZN40_INTERNAL_465ea2bf_4_k_cu_50bddebe_142054cuda3std3__419piecewise_constructE - _ZN40_INTERNAL_465ea2bf_4_k_cu_50bddebe_142054cuda3std3__45__cpo3endE)
_ZN40_INTERNAL_465ea2bf_4_k_cu_50bddebe_142054cuda3std3__45__cpo3endE:
	.zero		1
	.type		_ZN40_INTERNAL_465ea2bf_4_k_cu_50bddebe_142054cuda3std3__419piecewise_constructE,@object
	.size		_ZN40_INTERNAL_465ea2bf_4_k_cu_50bddebe_142054cuda3std3__419piecewise_constructE,(_ZN40_INTERNAL_465ea2bf_4_k_cu_50bddebe_142054cuda3std3__45__cpo4cendE - _ZN40_INTERNAL_465ea2bf_4_k_cu_50bddebe_142054cuda3std3__419piecewise_constructE)
_ZN40_INTERNAL_465ea2bf_4_k_cu_50bddebe_142054cuda3std3__419piecewise_constructE:
	.zero		1
	.type		_ZN40_INTERNAL_465ea2bf_4_k_cu_50bddebe_142054cuda3std3__45__cpo4cendE,@object
	.size		_ZN40_INTERNAL_465ea2bf_4_k_cu_50bddebe_142054cuda3std3__45__cpo4cendE,(_ZN40_INTERNAL_465ea2bf_4_k_cu_50bddebe_142054cuda3std6ranges3__45__cpo4swapE - _ZN40_INTERNAL_465ea2bf_4_k_cu_50bddebe_142054cuda3std3__45__cpo4cendE)
_ZN40_INTERNAL_465ea2bf_4_k_cu_50bddebe_142054cuda3std3__45__cpo4cendE:
	.zero		1
	.type		_ZN40_INTERNAL_465ea2bf_4_k_cu_50bddebe_142054cuda3std6ranges3__45__cpo4swapE,@object
	.size		_ZN40_INTERNAL_465ea2bf_4_k_cu_50bddebe_142054cuda3std6ranges3__45__cpo4swapE,(.L_8 - _ZN40_INTERNAL_465ea2bf_4_k_cu_50bddebe_142054cuda3std6ranges3__45__cpo4swapE)
_ZN40_INTERNAL_465ea2bf_4_k_cu_50bddebe_142054cuda3std6ranges3__45__cpo4swapE:
	.zero		1
.L_8:


//--------------------- .nv.constant0._ZN7cutlass13device_kernelINS_4gemm6kernel13GemmUniversalIN4cute5tupleIJiiiiEEENS1_10collective13CollectiveMmaINS1_34MainloopSm90TmaGmmaWarpSpecializedILi26ENS5_IJNS4_1CILi2EEENSA_ILi1EEESC_EEENS1_35KernelTmaWarpSpecializedCooperativeEEENS5_IJNSA_ILi192EEENSA_ILi80EEENSA_ILi16EEEEEENS_6half_tENS5_IJlSC_lEEESK_SL_NS4_8TiledMMAINS4_8MMA_AtomIJNS4_4SM904GMMA25MMA_64x16x16_F32F16F16_SSILNSP_5MajorE0ELSR_0ELNSP_7ScaleInE1ELSS_1EEEEEENS4_6LayoutISD_NS5_IJSC_NSA_ILi0EEESW_EEEEENS5_IJNS4_10UnderscoreESZ_SZ_EEEEENS4_13SM90_TMA_LOADENS4_14ComposedLayoutINS4_7SwizzleILi1ELi4ELi3EEENS4_18smem_ptr_flag_bitsILi16EEENSV_INS5_IJNSA_ILi8EEESI_EEENS5_IJSI_SC_EEEEEEEvNS4_8identityENS4_23SM90_TMA_LOAD_MULTICASTES1C_vS1D_EENS_8epilogue10collective6detail29Sm90TmaWarpSpecializedAdapterINS1H_15DefaultEpilogueISK_SL_SL_NS1G_6thread17LinearCombinationISK_Li1EffLNS1L_9ScaleType4KindE0ELNS_15FloatRoundStyleE2ESK_EENS1_15EpilogueDefaultEEEEEvvEEEEvNT_6ParamsE --------------------------
	.section	.nv.constant0._ZN7cutlass13device_kernelINS_4gemm6kernel13GemmUniversalIN4cute5tupleIJiiiiEEENS1_10collective13CollectiveMmaINS1_34MainloopSm90TmaGmmaWarpSpecializedILi26ENS5_IJNS4_1CILi2EEENSA_ILi1EEESC_EEENS1_35KernelTmaWarpSpecializedCooperativeEEENS5_IJNSA_ILi192EEENSA_ILi80EEENSA_ILi16EEEEEENS_6half_tENS5_IJlSC_lEEESK_SL_NS4_8TiledMMAINS4_8MMA_AtomIJNS4_4SM904GMMA25MMA_64x16x16_F32F16F16_SSILNSP_5MajorE0ELSR_0ELNSP_7ScaleInE1ELSS_1EEEEEENS4_6LayoutISD_NS5_IJSC_NSA_ILi0EEESW_EEEEENS5_IJNS4_10UnderscoreESZ_SZ_EEEEENS4_13SM90_TMA_LOADENS4_14ComposedLayoutINS4_7SwizzleILi1ELi4ELi3EEENS4_18smem_ptr_flag_bitsILi16EEENSV_INS5_IJNSA_ILi8EEESI_EEENS5_IJSI_SC_EEEEEEEvNS4_8identityENS4_23SM90_TMA_LOAD_MULTICASTES1C_vS1D_EENS_8epilogue10collective6detail29Sm90TmaWarpSpecializedAdapterINS1H_15DefaultEpilogueISK_SL_SL_NS1G_6thread17LinearCombinationISK_Li1EffLNS1L_9ScaleType4KindE0ELNS_15FloatRoundStyleE2ESK_EENS1_15EpilogueDefaultEEEEEvvEEEEvNT_6ParamsE,"a",@progbits
	.sectionflags	@""
	.align	4
.nv.constant0._ZN7cutlass13device_kernelINS_4gemm6kernel13GemmUniversalIN4cute5tupleIJiiiiEEENS1_10collective13CollectiveMmaINS1_34MainloopSm90TmaGmmaWarpSpecializedILi26ENS5_IJNS4_1CILi2EEENSA_ILi1EEESC_EEENS1_35KernelTmaWarpSpecializedCooperativeEEENS5_IJNSA_ILi192EEENSA_ILi80EEENSA_ILi16EEEEEENS_6half_tENS5_IJlSC_lEEESK_SL_NS4_8TiledMMAINS4_8MMA_AtomIJNS4_4SM904GMMA25MMA_64x16x16_F32F16F16_SSILNSP_5MajorE0ELSR_0ELNSP_7ScaleInE1ELSS_1EEEEEENS4_6LayoutISD_NS5_IJSC_NSA_ILi0EEESW_EEEEENS5_IJNS4_10UnderscoreESZ_SZ_EEEEENS4_13SM90_TMA_LOADENS4_14ComposedLayoutINS4_7SwizzleILi1ELi4ELi3EEENS4_18smem_ptr_flag_bitsILi16EEENSV_INS5_IJNSA_ILi8EEESI_EEENS5_IJSI_SC_EEEEEEEvNS4_8identityENS4_23SM90_TMA_LOAD_MULTICASTES1C_vS1D_EENS_8epilogue10collective6detail29Sm90TmaWarpSpecializedAdapterINS1H_15DefaultEpilogueISK_SL_SL_NS1G_6thread17LinearCombinationISK_Li1EffLNS1L_9ScaleType4KindE0ELNS_15FloatRoundStyleE2ESK_EENS1_15EpilogueDefaultEEEEEvvEEEEvNT_6ParamsE:
	.zero		1664


//--------------------- SYMBOLS --------------------------

	.type		.nv.reservedSmem.offset0,@object
	.size		.nv.reservedSmem.offset0,0x4
	.type		__assertfail,@function
